//
// Generated by NVIDIA NVVM Compiler
//
// Compiler Build ID: CL-36424714
// Cuda compilation tools, release 13.0, V13.0.88
// Based on NVVM 20.0.0
//

.version 9.0
.target sm_100
.address_size 64

	// .globl	candidate2
// _ZZ10candidate2E15pad_temp_shared has been demoted
// _ZZ10candidate2E13kernel_shared has been demoted

.visible .entry candidate2(
	.param .u64 .ptr .align 1 candidate2_param_0,
	.param .u64 .ptr .align 1 candidate2_param_1,
	.param .u64 .ptr .align 1 candidate2_param_2,
	.param .u64 .ptr .align 1 candidate2_param_3
)
.maxntid 256
{
	.local .align 8 .b8 	__local_depot0[56];
	.reg .b64 	%SP;
	.reg .b64 	%SPL;
	.reg .pred 	%p<14>;
	.reg .b16 	%rs<54>;
	.reg .b32 	%r<99>;
	.reg .b32 	%f<266>;
	.reg .b64 	%rd<41>;
	// demoted variable
	.shared .align 4 .b8 _ZZ10candidate2E15pad_temp_shared[512];
	// demoted variable
	.shared .align 4 .b8 _ZZ10candidate2E13kernel_shared[9216];
	mov.u64 	%SPL, __local_depot0;
	add.u64 	%rd1, %SPL, 0;
	mov.f32 	%f57, 0f00000000;
	st.local.v2.f32 	[%rd1], {%f57, %f57};
	st.local.v2.f32 	[%rd1+8], {%f57, %f57};
	st.local.v2.f32 	[%rd1+16], {%f57, %f57};
	st.local.v2.f32 	[%rd1+24], {%f57, %f57};
	st.local.v2.f32 	[%rd1+32], {%f57, %f57};
	st.local.v2.f32 	[%rd1+40], {%f57, %f57};
	st.local.v2.f32 	[%rd1+48], {%f57, %f57};
	mov.u32 	%r20, %tid.x;
	mov.u32 	%r21, %ctaid.x;
	mul.hi.u32 	%r22, %r21, -1840700269;
	shr.u32 	%r2, %r22, 2;
	mul.lo.s32 	%r23, %r2, 7;
	sub.s32 	%r24, %r21, %r23;
	shl.b32 	%r25, %r24, 1;
	shr.u32 	%r26, %r20, 4;
	and.b32  	%r27, %r26, 3;
	or.b32  	%r28, %r25, %r27;
	setp.ne.s32 	%p3, %r28, 0;
	add.s32 	%r29, %r25, %r27;
	setp.lt.u32 	%p4, %r29, 15;
	and.pred  	%p1, %p3, %p4;
	mul.lo.s32 	%r1, %r24, 28;
	shr.u32 	%r31, %r20, 1;
	cvt.u16.u32 	%rs1, %r20;
	mul.lo.s16 	%rs2, %rs1, 57;
	shr.u16 	%rs3, %rs2, 10;
	mul.wide.u16 	%r32, %rs3, 2286;
	add.s32 	%r3, %r32, %r20;
	cvt.u16.u32 	%rs4, %r31;
	or.b16  	%rs5, %rs4, 128;
	mul.lo.s16 	%rs6, %rs5, 57;
	shr.u16 	%rs7, %rs6, 9;
	mul.wide.u16 	%r33, %rs7, 2304;
	or.b16  	%rs8, %rs1, 256;
	mul.hi.u16 	%rs9, %rs8, 3641;
	mul.lo.s16 	%rs10, %rs9, 18;
	sub.s16 	%rs11, %rs8, %rs10;
	cvt.u32.u16 	%r34, %rs11;
	or.b32  	%r4, %r33, %r34;
	or.b16  	%rs12, %rs4, 256;
	mul.hi.u16 	%rs13, %rs12, 7282;
	mul.wide.u16 	%r35, %rs13, 2304;
	or.b16  	%rs14, %rs1, 512;
	mul.hi.u16 	%rs15, %rs14, 3641;
	mul.lo.s16 	%rs16, %rs15, 18;
	sub.s16 	%rs17, %rs14, %rs16;
	cvt.u32.u16 	%r36, %rs17;
	or.b32  	%r5, %r35, %r36;
	or.b16  	%rs18, %rs4, 384;
	mul.hi.u16 	%rs19, %rs18, 7282;
	mul.wide.u16 	%r37, %rs19, 2304;
	or.b16  	%rs20, %rs1, 768;
	mul.hi.u16 	%rs21, %rs20, 3641;
	mul.lo.s16 	%rs22, %rs21, 18;
	sub.s16 	%rs23, %rs20, %rs22;
	cvt.u32.u16 	%r38, %rs23;
	or.b32  	%r6, %r37, %r38;
	or.b16  	%rs24, %rs4, 512;
	mul.hi.u16 	%rs25, %rs24, 7282;
	mul.wide.u16 	%r39, %rs25, 2304;
	or.b16  	%rs26, %rs1, 1024;
	mul.hi.u16 	%rs27, %rs26, 3641;
	mul.lo.s16 	%rs28, %rs27, 18;
	sub.s16 	%rs29, %rs26, %rs28;
	cvt.u32.u16 	%r40, %rs29;
	or.b32  	%r7, %r39, %r40;
	or.b16  	%rs30, %rs4, 640;
	mul.hi.u16 	%rs31, %rs30, 7282;
	mul.wide.u16 	%r41, %rs31, 2304;
	or.b16  	%rs32, %rs1, 1280;
	mul.hi.u16 	%rs33, %rs32, 3641;
	mul.lo.s16 	%rs34, %rs33, 18;
	sub.s16 	%rs35, %rs32, %rs34;
	cvt.u32.u16 	%r42, %rs35;
	or.b32  	%r8, %r41, %r42;
	or.b16  	%rs36, %rs4, 768;
	mul.hi.u16 	%rs37, %rs36, 7282;
	mul.wide.u16 	%r43, %rs37, 2304;
	or.b16  	%rs38, %rs1, 1536;
	mul.hi.u16 	%rs39, %rs38, 3641;
	mul.lo.s16 	%rs40, %rs39, 18;
	sub.s16 	%rs41, %rs38, %rs40;
	cvt.u32.u16 	%r44, %rs41;
	or.b32  	%r9, %r43, %r44;
	or.b16  	%rs42, %rs4, 896;
	mul.hi.u16 	%rs43, %rs42, 7282;
	mul.wide.u16 	%r45, %rs43, 2304;
	or.b16  	%rs44, %rs1, 1792;
	mul.hi.u16 	%rs45, %rs44, 3641;
	mul.lo.s16 	%rs46, %rs45, 18;
	sub.s16 	%rs47, %rs44, %rs46;
	cvt.u32.u16 	%r46, %rs47;
	or.b32  	%r10, %r45, %r46;
	or.b16  	%rs48, %rs4, 1024;
	mul.hi.u16 	%rs49, %rs48, 7282;
	mul.wide.u16 	%r47, %rs49, 2304;
	or.b16  	%rs50, %rs1, 2048;
	mul.hi.u16 	%rs51, %rs50, 3641;
	mul.lo.s16 	%rs52, %rs51, 18;
	sub.s16 	%rs53, %rs50, %rs52;
	cvt.u32.u16 	%r48, %rs53;
	or.b32  	%r11, %r47, %r48;
	mov.b32 	%r97, 0;
	not.pred 	%p6, %p1;
$L__BB0_1:
	mov.u32 	%r13, %tid.x;
	setp.gt.u32 	%p5, %r13, 127;
	bar.sync 	0;
	mov.f32 	%f265, 0f00000000;
	@%p5 bra 	$L__BB0_7;
	@%p6 bra 	$L__BB0_6;
	and.b32  	%r14, %r13, 15;
	setp.eq.s32 	%p7, %r14, 0;
	@%p7 bra 	$L__BB0_6;
	setp.eq.s32 	%p8, %r14, 15;
	@%p8 bra 	$L__BB0_6;
	ld.param.u64 	%rd37, [candidate2_param_0];
	shr.u32 	%r49, %r13, 6;
	mad.lo.s32 	%r50, %r49, 196, %r14;
	add.s32 	%r51, %r50, %r1;
	shr.u32 	%r52, %r13, 4;
	and.b32  	%r53, %r52, 3;
	mad.lo.s32 	%r54, %r53, 14, %r51;
	mad.lo.s32 	%r55, %r97, 392, %r54;
	cvta.to.global.u64 	%rd7, %rd37;
	mul.wide.u32 	%rd8, %r55, 4;
	add.s64 	%rd9, %rd7, %rd8;
	ld.global.nc.f32 	%f265, [%rd9+-60];
$L__BB0_6:
	shl.b32 	%r56, %r13, 2;
	mov.u32 	%r57, _ZZ10candidate2E15pad_temp_shared;
	add.s32 	%r58, %r57, %r56;
	st.shared.f32 	[%r58], %f265;
$L__BB0_7:
	ld.param.u64 	%rd38, [candidate2_param_1];
	mul.lo.s32 	%r60, %r2, 294912;
	mad.lo.s32 	%r61, %r97, 18, %r60;
	add.s32 	%r62, %r61, %r3;
	cvta.to.global.u64 	%rd10, %rd38;
	mul.wide.u32 	%rd11, %r62, 4;
	add.s64 	%rd12, %rd10, %rd11;
	ld.global.nc.f32 	%f60, [%rd12];
	shl.b32 	%r63, %r13, 2;
	mov.u32 	%r64, _ZZ10candidate2E13kernel_shared;
	add.s32 	%r65, %r64, %r63;
	st.shared.f32 	[%r65], %f60;
	add.s32 	%r66, %r61, %r4;
	mul.wide.u32 	%rd13, %r66, 4;
	add.s64 	%rd14, %rd10, %rd13;
	ld.global.nc.f32 	%f61, [%rd14];
	st.shared.f32 	[%r65+1024], %f61;
	add.s32 	%r67, %r61, %r5;
	mul.wide.u32 	%rd15, %r67, 4;
	add.s64 	%rd16, %rd10, %rd15;
	ld.global.nc.f32 	%f62, [%rd16];
	st.shared.f32 	[%r65+2048], %f62;
	add.s32 	%r68, %r61, %r6;
	mul.wide.u32 	%rd17, %r68, 4;
	add.s64 	%rd18, %rd10, %rd17;
	ld.global.nc.f32 	%f63, [%rd18];
	st.shared.f32 	[%r65+3072], %f63;
	add.s32 	%r69, %r61, %r7;
	mul.wide.u32 	%rd19, %r69, 4;
	add.s64 	%rd20, %rd10, %rd19;
	ld.global.nc.f32 	%f64, [%rd20];
	st.shared.f32 	[%r65+4096], %f64;
	add.s32 	%r70, %r61, %r8;
	mul.wide.u32 	%rd21, %r70, 4;
	add.s64 	%rd22, %rd10, %rd21;
	ld.global.nc.f32 	%f65, [%rd22];
	st.shared.f32 	[%r65+5120], %f65;
	add.s32 	%r71, %r61, %r9;
	mul.wide.u32 	%rd23, %r71, 4;
	add.s64 	%rd24, %rd10, %rd23;
	ld.global.nc.f32 	%f66, [%rd24];
	st.shared.f32 	[%r65+6144], %f66;
	add.s32 	%r72, %r61, %r10;
	mul.wide.u32 	%rd25, %r72, 4;
	add.s64 	%rd26, %rd10, %rd25;
	ld.global.nc.f32 	%f67, [%rd26];
	st.shared.f32 	[%r65+7168], %f67;
	add.s32 	%r73, %r61, %r11;
	mul.wide.u32 	%rd27, %r73, 4;
	add.s64 	%rd28, %rd10, %rd27;
	ld.global.nc.f32 	%f68, [%rd28];
	st.shared.f32 	[%r65+8192], %f68;
	bar.sync 	0;
	and.b32  	%r74, %r13, 1;
	setp.eq.b32 	%p10, %r74, 1;
	selp.b32 	%r75, 28, 0, %p10;
	shl.b32 	%r76, %r13, 5;
	and.b32  	%r77, %r76, 64;
	or.b32  	%r78, %r77, %r75;
	mov.u32 	%r79, _ZZ10candidate2E15pad_temp_shared;
	add.s32 	%r80, %r79, %r78;
	ld.shared.f32 	%f3, [%r80+408];
	ld.shared.f32 	%f4, [%r80];
	ld.shared.f32 	%f5, [%r80+4];
	ld.shared.f32 	%f6, [%r80+8];
	ld.shared.f32 	%f7, [%r80+64];
	ld.shared.f32 	%f8, [%r80+68];
	ld.shared.f32 	%f9, [%r80+72];
	ld.shared.f32 	%f10, [%r80+128];
	ld.shared.f32 	%f11, [%r80+132];
	ld.shared.f32 	%f12, [%r80+136];
	ld.shared.f32 	%f13, [%r80+256];
	ld.shared.f32 	%f14, [%r80+260];
	ld.shared.f32 	%f15, [%r80+264];
	ld.shared.f32 	%f16, [%r80+320];
	ld.shared.f32 	%f17, [%r80+324];
	ld.shared.f32 	%f18, [%r80+328];
	ld.shared.f32 	%f19, [%r80+384];
	ld.shared.f32 	%f20, [%r80+388];
	ld.shared.f32 	%f21, [%r80+392];
	ld.shared.f32 	%f22, [%r80+12];
	ld.shared.f32 	%f23, [%r80+76];
	ld.shared.f32 	%f24, [%r80+140];
	ld.shared.f32 	%f25, [%r80+268];
	ld.shared.f32 	%f26, [%r80+332];
	ld.shared.f32 	%f27, [%r80+396];
	ld.shared.f32 	%f28, [%r80+16];
	ld.shared.f32 	%f29, [%r80+80];
	ld.shared.f32 	%f30, [%r80+144];
	ld.shared.f32 	%f31, [%r80+272];
	ld.shared.f32 	%f32, [%r80+336];
	ld.shared.f32 	%f33, [%r80+400];
	ld.shared.f32 	%f34, [%r80+20];
	ld.shared.f32 	%f35, [%r80+84];
	ld.shared.f32 	%f36, [%r80+148];
	ld.shared.f32 	%f37, [%r80+276];
	ld.shared.f32 	%f38, [%r80+340];
	ld.shared.f32 	%f39, [%r80+404];
	ld.shared.f32 	%f40, [%r80+24];
	ld.shared.f32 	%f41, [%r80+88];
	ld.shared.f32 	%f42, [%r80+152];
	ld.shared.f32 	%f43, [%r80+280];
	ld.shared.f32 	%f44, [%r80+344];
	ld.shared.f32 	%f45, [%r80+28];
	ld.shared.f32 	%f46, [%r80+92];
	ld.shared.f32 	%f47, [%r80+156];
	ld.shared.f32 	%f48, [%r80+284];
	ld.shared.f32 	%f49, [%r80+348];
	ld.shared.f32 	%f50, [%r80+412];
	ld.shared.f32 	%f51, [%r80+32];
	ld.shared.f32 	%f52, [%r80+96];
	ld.shared.f32 	%f53, [%r80+160];
	ld.shared.f32 	%f54, [%r80+288];
	ld.shared.f32 	%f55, [%r80+352];
	ld.shared.f32 	%f56, [%r80+416];
	mov.b32 	%r98, 0;
	mov.pred 	%p13, -1;
$L__BB0_8:
	mov.pred 	%p2, %p13;
	mul.lo.s32 	%r82, %r98, 7;
	mov.u32 	%r16, %tid.x;
	shr.u32 	%r17, %r16, 2;
	mul.lo.s32 	%r83, %r17, 36;
	mad.lo.s32 	%r84, %r98, 18, %r83;
	mul.wide.u32 	%rd29, %r82, 4;
	add.s64 	%rd30, %rd1, %rd29;
	ld.local.f32 	%f69, [%rd30];
	shl.b32 	%r85, %r84, 2;
	mov.u32 	%r86, _ZZ10candidate2E13kernel_shared;
	add.s32 	%r87, %r86, %r85;
	ld.shared.f32 	%f70, [%r87];
	fma.rn.f32 	%f71, %f4, %f70, %f69;
	ld.shared.f32 	%f72, [%r87+4];
	fma.rn.f32 	%f73, %f5, %f72, %f71;
	ld.shared.f32 	%f74, [%r87+8];
	fma.rn.f32 	%f75, %f6, %f74, %f73;
	ld.shared.f32 	%f76, [%r87+12];
	fma.rn.f32 	%f77, %f7, %f76, %f75;
	ld.shared.f32 	%f78, [%r87+16];
	fma.rn.f32 	%f79, %f8, %f78, %f77;
	ld.shared.f32 	%f80, [%r87+20];
	fma.rn.f32 	%f81, %f9, %f80, %f79;
	ld.shared.f32 	%f82, [%r87+24];
	fma.rn.f32 	%f83, %f10, %f82, %f81;
	ld.shared.f32 	%f84, [%r87+28];
	fma.rn.f32 	%f85, %f11, %f84, %f83;
	ld.shared.f32 	%f86, [%r87+32];
	fma.rn.f32 	%f87, %f12, %f86, %f85;
	ld.shared.f32 	%f88, [%r87+36];
	fma.rn.f32 	%f89, %f13, %f88, %f87;
	ld.shared.f32 	%f90, [%r87+40];
	fma.rn.f32 	%f91, %f14, %f90, %f89;
	ld.shared.f32 	%f92, [%r87+44];
	fma.rn.f32 	%f93, %f15, %f92, %f91;
	ld.shared.f32 	%f94, [%r87+48];
	fma.rn.f32 	%f95, %f16, %f94, %f93;
	ld.shared.f32 	%f96, [%r87+52];
	fma.rn.f32 	%f97, %f17, %f96, %f95;
	ld.shared.f32 	%f98, [%r87+56];
	fma.rn.f32 	%f99, %f18, %f98, %f97;
	ld.shared.f32 	%f100, [%r87+60];
	fma.rn.f32 	%f101, %f19, %f100, %f99;
	ld.shared.f32 	%f102, [%r87+64];
	fma.rn.f32 	%f103, %f20, %f102, %f101;
	ld.shared.f32 	%f104, [%r87+68];
	fma.rn.f32 	%f105, %f21, %f104, %f103;
	st.local.f32 	[%rd30], %f105;
	ld.local.f32 	%f106, [%rd30+4];
	fma.rn.f32 	%f107, %f5, %f70, %f106;
	fma.rn.f32 	%f108, %f6, %f72, %f107;
	fma.rn.f32 	%f109, %f22, %f74, %f108;
	fma.rn.f32 	%f110, %f8, %f76, %f109;
	fma.rn.f32 	%f111, %f9, %f78, %f110;
	fma.rn.f32 	%f112, %f23, %f80, %f111;
	fma.rn.f32 	%f113, %f11, %f82, %f112;
	fma.rn.f32 	%f114, %f12, %f84, %f113;
	fma.rn.f32 	%f115, %f24, %f86, %f114;
	fma.rn.f32 	%f116, %f14, %f88, %f115;
	fma.rn.f32 	%f117, %f15, %f90, %f116;
	fma.rn.f32 	%f118, %f25, %f92, %f117;
	fma.rn.f32 	%f119, %f17, %f94, %f118;
	fma.rn.f32 	%f120, %f18, %f96, %f119;
	fma.rn.f32 	%f121, %f26, %f98, %f120;
	fma.rn.f32 	%f122, %f20, %f100, %f121;
	fma.rn.f32 	%f123, %f21, %f102, %f122;
	fma.rn.f32 	%f124, %f27, %f104, %f123;
	st.local.f32 	[%rd30+4], %f124;
	ld.local.f32 	%f125, [%rd30+8];
	fma.rn.f32 	%f126, %f6, %f70, %f125;
	fma.rn.f32 	%f127, %f22, %f72, %f126;
	fma.rn.f32 	%f128, %f28, %f74, %f127;
	fma.rn.f32 	%f129, %f9, %f76, %f128;
	fma.rn.f32 	%f130, %f23, %f78, %f129;
	fma.rn.f32 	%f131, %f29, %f80, %f130;
	fma.rn.f32 	%f132, %f12, %f82, %f131;
	fma.rn.f32 	%f133, %f24, %f84, %f132;
	fma.rn.f32 	%f134, %f30, %f86, %f133;
	fma.rn.f32 	%f135, %f15, %f88, %f134;
	fma.rn.f32 	%f136, %f25, %f90, %f135;
	fma.rn.f32 	%f137, %f31, %f92, %f136;
	fma.rn.f32 	%f138, %f18, %f94, %f137;
	fma.rn.f32 	%f139, %f26, %f96, %f138;
	fma.rn.f32 	%f140, %f32, %f98, %f139;
	fma.rn.f32 	%f141, %f21, %f100, %f140;
	fma.rn.f32 	%f142, %f27, %f102, %f141;
	fma.rn.f32 	%f143, %f33, %f104, %f142;
	st.local.f32 	[%rd30+8], %f143;
	ld.local.f32 	%f144, [%rd30+12];
	fma.rn.f32 	%f145, %f22, %f70, %f144;
	fma.rn.f32 	%f146, %f28, %f72, %f145;
	fma.rn.f32 	%f147, %f34, %f74, %f146;
	fma.rn.f32 	%f148, %f23, %f76, %f147;
	fma.rn.f32 	%f149, %f29, %f78, %f148;
	fma.rn.f32 	%f150, %f35, %f80, %f149;
	fma.rn.f32 	%f151, %f24, %f82, %f150;
	fma.rn.f32 	%f152, %f30, %f84, %f151;
	fma.rn.f32 	%f153, %f36, %f86, %f152;
	fma.rn.f32 	%f154, %f25, %f88, %f153;
	fma.rn.f32 	%f155, %f31, %f90, %f154;
	fma.rn.f32 	%f156, %f37, %f92, %f155;
	fma.rn.f32 	%f157, %f26, %f94, %f156;
	fma.rn.f32 	%f158, %f32, %f96, %f157;
	fma.rn.f32 	%f159, %f38, %f98, %f158;
	fma.rn.f32 	%f160, %f27, %f100, %f159;
	fma.rn.f32 	%f161, %f33, %f102, %f160;
	fma.rn.f32 	%f162, %f39, %f104, %f161;
	st.local.f32 	[%rd30+12], %f162;
	ld.local.f32 	%f163, [%rd30+16];
	fma.rn.f32 	%f164, %f28, %f70, %f163;
	fma.rn.f32 	%f165, %f34, %f72, %f164;
	fma.rn.f32 	%f166, %f40, %f74, %f165;
	fma.rn.f32 	%f167, %f29, %f76, %f166;
	fma.rn.f32 	%f168, %f35, %f78, %f167;
	fma.rn.f32 	%f169, %f41, %f80, %f168;
	fma.rn.f32 	%f170, %f30, %f82, %f169;
	fma.rn.f32 	%f171, %f36, %f84, %f170;
	fma.rn.f32 	%f172, %f42, %f86, %f171;
	fma.rn.f32 	%f173, %f31, %f88, %f172;
	fma.rn.f32 	%f174, %f37, %f90, %f173;
	fma.rn.f32 	%f175, %f43, %f92, %f174;
	fma.rn.f32 	%f176, %f32, %f94, %f175;
	fma.rn.f32 	%f177, %f38, %f96, %f176;
	fma.rn.f32 	%f178, %f44, %f98, %f177;
	fma.rn.f32 	%f179, %f33, %f100, %f178;
	fma.rn.f32 	%f180, %f39, %f102, %f179;
	fma.rn.f32 	%f181, %f3, %f104, %f180;
	st.local.f32 	[%rd30+16], %f181;
	ld.local.f32 	%f182, [%rd30+20];
	fma.rn.f32 	%f183, %f34, %f70, %f182;
	fma.rn.f32 	%f184, %f40, %f72, %f183;
	fma.rn.f32 	%f185, %f45, %f74, %f184;
	fma.rn.f32 	%f186, %f35, %f76, %f185;
	fma.rn.f32 	%f187, %f41, %f78, %f186;
	fma.rn.f32 	%f188, %f46, %f80, %f187;
	fma.rn.f32 	%f189, %f36, %f82, %f188;
	fma.rn.f32 	%f190, %f42, %f84, %f189;
	fma.rn.f32 	%f191, %f47, %f86, %f190;
	fma.rn.f32 	%f192, %f37, %f88, %f191;
	fma.rn.f32 	%f193, %f43, %f90, %f192;
	fma.rn.f32 	%f194, %f48, %f92, %f193;
	fma.rn.f32 	%f195, %f38, %f94, %f194;
	fma.rn.f32 	%f196, %f44, %f96, %f195;
	fma.rn.f32 	%f197, %f49, %f98, %f196;
	fma.rn.f32 	%f198, %f39, %f100, %f197;
	fma.rn.f32 	%f199, %f3, %f102, %f198;
	fma.rn.f32 	%f200, %f50, %f104, %f199;
	st.local.f32 	[%rd30+20], %f200;
	ld.local.f32 	%f201, [%rd30+24];
	fma.rn.f32 	%f202, %f40, %f70, %f201;
	fma.rn.f32 	%f203, %f45, %f72, %f202;
	fma.rn.f32 	%f204, %f51, %f74, %f203;
	fma.rn.f32 	%f205, %f41, %f76, %f204;
	fma.rn.f32 	%f206, %f46, %f78, %f205;
	fma.rn.f32 	%f207, %f52, %f80, %f206;
	fma.rn.f32 	%f208, %f42, %f82, %f207;
	fma.rn.f32 	%f209, %f47, %f84, %f208;
	fma.rn.f32 	%f210, %f53, %f86, %f209;
	fma.rn.f32 	%f211, %f43, %f88, %f210;
	fma.rn.f32 	%f212, %f48, %f90, %f211;
	fma.rn.f32 	%f213, %f54, %f92, %f212;
	fma.rn.f32 	%f214, %f44, %f94, %f213;
	fma.rn.f32 	%f215, %f49, %f96, %f214;
	fma.rn.f32 	%f216, %f55, %f98, %f215;
	fma.rn.f32 	%f217, %f3, %f100, %f216;
	fma.rn.f32 	%f218, %f50, %f102, %f217;
	fma.rn.f32 	%f219, %f56, %f104, %f218;
	st.local.f32 	[%rd30+24], %f219;
	mov.b32 	%r98, 1;
	mov.pred 	%p13, 0;
	@%p2 bra 	$L__BB0_8;
	add.s32 	%r97, %r97, 1;
	setp.ne.s32 	%p12, %r97, 128;
	@%p12 bra 	$L__BB0_1;
	ld.param.u64 	%rd40, [candidate2_param_3];
	ld.param.u64 	%rd39, [candidate2_param_2];
	cvta.to.global.u64 	%rd31, %rd40;
	cvta.to.global.u64 	%rd32, %rd39;
	shl.b32 	%r88, %r2, 7;
	shr.u32 	%r89, %r16, 1;
	and.b32  	%r90, %r89, 126;
	or.b32  	%r91, %r88, %r90;
	mul.lo.s32 	%r92, %r17, 392;
	mad.lo.s32 	%r93, %r2, 25088, %r92;
	and.b32  	%r94, %r16, 3;
	add.s32 	%r95, %r93, %r1;
	mad.lo.s32 	%r96, %r94, 7, %r95;
	mul.wide.u32 	%rd33, %r91, 4;
	add.s64 	%rd34, %rd31, %rd33;
	ld.global.nc.f32 	%f220, [%rd34];
	ld.local.v2.f32 	{%f221, %f222}, [%rd1];
	add.f32 	%f223, %f221, %f220;
	max.f32 	%f224, %f223, 0f00000000;
	mul.wide.u32 	%rd35, %r96, 4;
	add.s64 	%rd36, %rd32, %rd35;
	st.global.f32 	[%rd36], %f224;
	add.f32 	%f225, %f222, %f220;
	max.f32 	%f226, %f225, 0f00000000;
	st.global.f32 	[%rd36+4], %f226;
	ld.local.v2.f32 	{%f227, %f228}, [%rd1+8];
	add.f32 	%f229, %f227, %f220;
	max.f32 	%f230, %f229, 0f00000000;
	st.global.f32 	[%rd36+8], %f230;
	add.f32 	%f231, %f228, %f220;
	max.f32 	%f232, %f231, 0f00000000;
	st.global.f32 	[%rd36+12], %f232;
	ld.local.v2.f32 	{%f233, %f234}, [%rd1+16];
	add.f32 	%f235, %f233, %f220;
	max.f32 	%f236, %f235, 0f00000000;
	st.global.f32 	[%rd36+16], %f236;
	add.f32 	%f237, %f234, %f220;
	max.f32 	%f238, %f237, 0f00000000;
	st.global.f32 	[%rd36+20], %f238;
	ld.local.v2.f32 	{%f239, %f240}, [%rd1+24];
	add.f32 	%f241, %f239, %f220;
	max.f32 	%f242, %f241, 0f00000000;
	st.global.f32 	[%rd36+24], %f242;
	ld.global.nc.f32 	%f243, [%rd34+4];
	add.f32 	%f244, %f240, %f243;
	max.f32 	%f245, %f244, 0f00000000;
	st.global.f32 	[%rd36+784], %f245;
	ld.local.v2.f32 	{%f246, %f247}, [%rd1+32];
	add.f32 	%f248, %f246, %f243;
	max.f32 	%f249, %f248, 0f00000000;
	st.global.f32 	[%rd36+788], %f249;
	add.f32 	%f250, %f247, %f243;
	max.f32 	%f251, %f250, 0f00000000;
	st.global.f32 	[%rd36+792], %f251;
	ld.local.v2.f32 	{%f252, %f253}, [%rd1+40];
	add.f32 	%f254, %f252, %f243;
	max.f32 	%f255, %f254, 0f00000000;
	st.global.f32 	[%rd36+796], %f255;
	add.f32 	%f256, %f253, %f243;
	max.f32 	%f257, %f256, 0f00000000;
	st.global.f32 	[%rd36+800], %f257;
	ld.local.v2.f32 	{%f258, %f259}, [%rd1+48];
	add.f32 	%f260, %f258, %f243;
	max.f32 	%f261, %f260, 0f00000000;
	st.global.f32 	[%rd36+804], %f261;
	add.f32 	%f262, %f259, %f243;
	max.f32 	%f263, %f262, 0f00000000;
	st.global.f32 	[%rd36+808], %f263;
	ret;

}


// ===== COMPILED SASS (sm_100) =====

	.target	sm_100

	.elftype	@"ET_EXEC"


//--------------------- .note.nv.tkinfo           --------------------------
	.section	.note.nv.tkinfo,"",@"SHT_NOTE"
	.sectionflags	@"SHF_NOTE_NV_TKINFO"
	.tkinfo
        /*0018*/ 	.word	0x00000002
        /*0030*/ 	.string	""
        /*0030*/ 	.string	"ptxas"
        /*0030*/ 	.string	"Cuda compilation tools, release 13.0, V13.0.88"
        /*0030*/ 	.string	"Build cuda_13.0.r13.0/compiler.36424714_0"
        /*0030*/ 	.string	"-arch sm_100 -m 64 "



//--------------------- .note.nv.cuinfo           --------------------------
	.section	.note.nv.cuinfo,"",@"SHT_NOTE"
	.sectionflags	@"SHF_NOTE_NV_CUINFO"
        /*0018*/ 	.short	0x0002
        /*001a*/ 	.short	0x0064
        /*001c*/ 	.short	0x0082
	.zero		2


//--------------------- .nv.info                  --------------------------
	.section	.nv.info,"",@"SHT_CUDA_INFO"
	.align	4


	//----- nvinfo : EIATTR_REGCOUNT
	.align		4
        /*0000*/ 	.byte	0x04, 0x2f
        /*0002*/ 	.short	(.L_1 - .L_0)
	.align		4
.L_0:
        /*0004*/ 	.word	index@(candidate2)
        /*0008*/ 	.word	0x00000071


	//----- nvinfo : EIATTR_FRAME_SIZE
	.align		4
.L_1:
        /*000c*/ 	.byte	0x04, 0x11
        /*000e*/ 	.short	(.L_3 - .L_2)
	.align		4
.L_2:
        /*0010*/ 	.word	index@(candidate2)
        /*0014*/ 	.word	0x00000000


	//----- nvinfo : EIATTR_MIN_STACK_SIZE
	.align		4
.L_3:
        /*0018*/ 	.byte	0x04, 0x12
        /*001a*/ 	.short	(.L_5 - .L_4)
	.align		4
.L_4:
        /*001c*/ 	.word	index@(candidate2)
        /*0020*/ 	.word	0x00000000
.L_5:


//--------------------- .nv.compat                --------------------------
	.section	.nv.compat,"",@"SHT_CUDA_COMPAT_INFO"
	.align	4
        /*0000*/ 	.byte	0x02, 0x09, 0x00, 0x00, 0x02, 0x02, 0x01, 0x00, 0x02, 0x05, 0x05, 0x00, 0x03, 0x07, 0x01, 0x01
        /*0010*/ 	.byte	0x02, 0x03, 0x00, 0x00, 0x02, 0x06, 0x01, 0x00, 0x04, 0x0b, 0x08, 0x00, 0x09, 0x00, 0x00, 0x00
        /*0020*/ 	.byte	0x00, 0x00, 0x00, 0x00


//--------------------- .nv.info.candidate2       --------------------------
	.section	.nv.info.candidate2,"",@"SHT_CUDA_INFO"
	.sectionflags	@""
	.align	4


	//----- nvinfo : EIATTR_CUDA_API_VERSION
	.align		4
        /*0000*/ 	.byte	0x04, 0x37
        /*0002*/ 	.short	(.L_7 - .L_6)
.L_6:
        /*0004*/ 	.word	0x00000082


	//----- nvinfo : EIATTR_KPARAM_INFO
	.align		4
.L_7:
        /*0008*/ 	.byte	0x04, 0x17
        /*000a*/ 	.short	(.L_9 - .L_8)
.L_8:
        /*000c*/ 	.word	0x00000000
        /*0010*/ 	.short	0x0003
        /*0012*/ 	.short	0x0018
        /*0014*/ 	.byte	0x00, 0xf5, 0x21, 0x00


	//----- nvinfo : EIATTR_KPARAM_INFO
	.align		4
.L_9:
        /*0018*/ 	.byte	0x04, 0x17
        /*001a*/ 	.short	(.L_11 - .L_10)
.L_10:
        /*001c*/ 	.word	0x00000000
        /*0020*/ 	.short	0x0002
        /*0022*/ 	.short	0x0010
        /*0024*/ 	.byte	0x00, 0xf5, 0x21, 0x00


	//----- nvinfo : EIATTR_KPARAM_INFO
	.align		4
.L_11:
        /*0028*/ 	.byte	0x04, 0x17
        /*002a*/ 	.short	(.L_13 - .L_12)
.L_12:
        /*002c*/ 	.word	0x00000000
        /*0030*/ 	.short	0x0001
        /*0032*/ 	.short	0x0008
        /*0034*/ 	.byte	0x00, 0xf5, 0x21, 0x00


	//----- nvinfo : EIATTR_KPARAM_INFO
	.align		4
.L_13:
        /*0038*/ 	.byte	0x04, 0x17
        /*003a*/ 	.short	(.L_15 - .L_14)
.L_14:
        /*003c*/ 	.word	0x00000000
        /*0040*/ 	.short	0x0000
        /*0042*/ 	.short	0x0000
        /*0044*/ 	.byte	0x00, 0xf5, 0x21, 0x00


	//----- nvinfo : EIATTR_SPARSE_MMA_MASK
	.align		4
.L_15:
        /*0048*/ 	.byte	0x03, 0x50
        /*004a*/ 	.short	0x0000


	//----- nvinfo : EIATTR_MAXREG_COUNT
	.align		4
        /*004c*/ 	.byte	0x03, 0x1b
        /*004e*/ 	.short	0x00ff


	//----- nvinfo : EIATTR_NUM_BARRIERS
	.align		4
        /*0050*/ 	.byte	0x02, 0x4c
        /*0052*/ 	.byte	0x01
	.zero		1


	//----- nvinfo : EIATTR_MERCURY_ISA_VERSION
	.align		4
        /*0054*/ 	.byte	0x03, 0x5f
        /*0056*/ 	.short	0x0101


	//----- nvinfo : EIATTR_VRC_CTA_INIT_COUNT
	.align		4
        /*0058*/ 	.byte	0x02, 0x4a
	.zero		1
	.zero		1


	//----- nvinfo : EIATTR_EXIT_INSTR_OFFSETS
	.align		4
        /*005c*/ 	.byte	0x04, 0x1c
        /*005e*/ 	.short	(.L_17 - .L_16)


	//   ....[0]....
.L_16:
        /*0060*/ 	.word	0x00003330


	//----- nvinfo : EIATTR_MAX_THREADS
	.align		4
.L_17:
        /*0064*/ 	.byte	0x04, 0x05
        /*0066*/ 	.short	(.L_19 - .L_18)
.L_18:
        /*0068*/ 	.word	0x00000100
        /*006c*/ 	.word	0x00000001
        /*0070*/ 	.word	0x00000001


	//----- nvinfo : EIATTR_CRS_STACK_SIZE
	.align		4
.L_19:
        /*0074*/ 	.byte	0x04, 0x1e
        /*0076*/ 	.short	(.L_21 - .L_20)
.L_20:
        /*0078*/ 	.word	0x00000000


	//----- nvinfo : EIATTR_CBANK_PARAM_SIZE
	.align		4
.L_21:
        /*007c*/ 	.byte	0x03, 0x19
        /*007e*/ 	.short	0x0020


	//----- nvinfo : EIATTR_PARAM_CBANK
	.align		4
        /*0080*/ 	.byte	0x04, 0x0a
        /*0082*/ 	.short	(.L_23 - .L_22)
	.align		4
.L_22:
        /*0084*/ 	.word	index@(.nv.constant0.candidate2)
        /*0088*/ 	.short	0x0380
        /*008a*/ 	.short	0x0020


	//----- nvinfo : EIATTR_SW_WAR
	.align		4
.L_23:
        /*008c*/ 	.byte	0x04, 0x36
        /*008e*/ 	.short	(.L_25 - .L_24)
.L_24:
        /*0090*/ 	.word	0x00000008
.L_25:


//--------------------- .nv.callgraph             --------------------------
	.section	.nv.callgraph,"",@"SHT_CUDA_CALLGRAPH"
	.align	4
	.sectionentsize	8
	.align		4
        /*0000*/ 	.word	0x00000000
	.align		4
        /*0004*/ 	.word	0xffffffff
	.align		4
        /*0008*/ 	.word	0x00000000
	.align		4
        /*000c*/ 	.word	0xfffffffe
	.align		4
        /*0010*/ 	.word	0x00000000
	.align		4
        /*0014*/ 	.word	0xfffffffd
	.align		4
        /*0018*/ 	.word	0x00000000
	.align		4
        /*001c*/ 	.word	0xfffffffc


//--------------------- .text.candidate2          --------------------------
	.section	.text.candidate2,"ax",@progbits
	.align	128
        .global         candidate2
        .type           candidate2,@function
        .size           candidate2,(.L_x_7 - candidate2)
        .other          candidate2,@"STO_CUDA_ENTRY STV_DEFAULT"
candidate2:
.text.candidate2:
[----:B------:R-:W-:Y:S01]  /*0000*/  LDC R1, c[0x0][0x37c] ;  /* 0x0000df00ff017b82 */ /* 0x000fe20000000800 */
[----:B------:R-:W0:Y:S01]  /*0010*/  S2R R12, SR_TID.X ;  /* 0x00000000000c7919 */ /* 0x000e220000002100 */
[----:B------:R-:W-:Y:S01]  /*0020*/  IMAD.MOV.U32 R34, RZ, RZ, RZ ;  /* 0x000000ffff227224 */ /* 0x000fe200078e00ff */
[----:B------:R-:W-:Y:S02]  /*0030*/  CS2R R20, SRZ ;  /* 0x0000000000147805 */ /* 0x000fe4000001ff00 */
[----:B------:R-:W-:Y:S01]  /*0040*/  CS2R R22, SRZ ;  /* 0x0000000000167805 */ /* 0x000fe2000001ff00 */
[----:B------:R-:W1:Y:S01]  /*0050*/  S2R R32, SR_CTAID.X ;  /* 0x0000000000207919 */ /* 0x000e620000002500 */
[----:B------:R-:W-:Y:S02]  /*0060*/  CS2R R24, SRZ ;  /* 0x0000000000187805 */ /* 0x000fe4000001ff00 */
[----:B------:R-:W-:Y:S02]  /*0070*/  CS2R R26, SRZ ;  /* 0x00000000001a7805 */ /* 0x000fe4000001ff00 */
[----:B------:R-:W-:-:S02]  /*0080*/  CS2R R28, SRZ ;  /* 0x00000000001c7805 */ /* 0x000fc4000001ff00 */
[----:B------:R-:W-:Y:S01]  /*0090*/  CS2R R30, SRZ ;  /* 0x00000000001e7805 */ /* 0x000fe2000001ff00 */
[----:B------:R-:W-:Y:S01]  /*00a0*/  IMAD.MOV.U32 R44, RZ, RZ, RZ ;  /* 0x000000ffff2c7224 */ /* 0x000fe200078e00ff */
[----:B------:R-:W2:Y:S01]  /*00b0*/  LDCU.64 UR8, c[0x0][0x358] ;  /* 0x00006b00ff0877ac */ /* 0x000ea20008000a00 */
[C---:B0-----:R-:W-:Y:S02]  /*00c0*/  LOP3.LUT R2, R12.reuse, 0x100, RZ, 0xfc, !PT ;  /* 0x000001000c027812 */ /* 0x041fe400078efcff */
[----:B------:R-:W-:Y:S02]  /*00d0*/  LOP3.LUT R5, R12, 0x200, RZ, 0xfc, !PT ;  /* 0x000002000c057812 */ /* 0x000fe400078efcff */
[----:B------:R-:W-:Y:S01]  /*00e0*/  LOP3.LUT R0, R2, 0xffff, RZ, 0xc0, !PT ;  /* 0x0000ffff02007812 */ /* 0x000fe200078ec0ff */
[----:B-1----:R-:W-:Y:S01]  /*00f0*/  IMAD.HI.U32 R33, R32, -0x6db6db6d, RZ ;  /* 0x9249249320217827 */ /* 0x002fe200078e00ff */
[----:B------:R-:W-:Y:S02]  /*0100*/  LOP3.LUT R3, R5, 0xffff, RZ, 0xc0, !PT ;  /* 0x0000ffff05037812 */ /* 0x000fe400078ec0ff */
[----:B------:R-:W-:Y:S01]  /*0110*/  LOP3.LUT R8, R12, 0x400, RZ, 0xfc, !PT ;  /* 0x000004000c087812 */ /* 0x000fe200078efcff */
[----:B------:R-:W-:Y:S01]  /*0120*/  IMAD R0, R0, 0xe39, RZ ;  /* 0x00000e3900007824 */ /* 0x000fe200078e02ff */
[----:B------:R-:W-:Y:S01]  /*0130*/  SHF.R.U32.HI R33, RZ, 0x2, R33 ;  /* 0x00000002ff217819 */ /* 0x000fe20000011621 */
[----:B------:R-:W-:Y:S01]  /*0140*/  IMAD R4, R3, 0xe39, RZ ;  /* 0x00000e3903047824 */ /* 0x000fe200078e02ff */
[----:B------:R-:W-:-:S02]  /*0150*/  LOP3.LUT R10, R12, 0x600, RZ, 0xfc, !PT ;  /* 0x000006000c0a7812 */ /* 0x000fc400078efcff */
[----:B------:R-:W-:Y:S01]  /*0160*/  SHF.R.U32.HI R3, RZ, 0x10, R0 ;  /* 0x00000010ff037819 */ /* 0x000fe20000011600 */
[----:B------:R-:W-:Y:S01]  /*0170*/  IMAD R32, R33, -0x7, R32 ;  /* 0xfffffff921207824 */ /* 0x000fe200078e0220 */
[----:B------:R-:W-:Y:S02]  /*0180*/  SHF.R.U32.HI R4, RZ, 0x10, R4 ;  /* 0x00000010ff047819 */ /* 0x000fe40000011604 */
[----:B------:R-:W-:Y:S02]  /*0190*/  PRMT R6, R3, 0x9910, RZ ;  /* 0x0000991003067816 */ /* 0x000fe400000000ff */
[----:B------:R-:W-:Y:S02]  /*01a0*/  SHF.R.U32.HI R0, RZ, 0x4, R12 ;  /* 0x00000004ff007819 */ /* 0x000fe4000001160c */
[----:B------:R-:W-:Y:S01]  /*01b0*/  PRMT R7, R4, 0x9910, RZ ;  /* 0x0000991004077816 */ /* 0x000fe200000000ff */
[----:B------:R-:W-:Y:S01]  /*01c0*/  IMAD.MOV.U32 R4, RZ, RZ, R6 ;  /* 0x000000ffff047224 */ /* 0x000fe200078e0006 */
[----:B------:R-:W-:Y:S01]  /*01d0*/  LOP3.LUT R3, R0, 0x3, RZ, 0xc0, !PT ;  /* 0x0000000300037812 */ /* 0x000fe200078ec0ff */
[----:B------:R-:W-:Y:S01]  /*01e0*/  IMAD.SHL.U32 R0, R32, 0x2, RZ ;  /* 0x0000000220007824 */ /* 0x000fe200078e00ff */
[----:B------:R-:W-:Y:S01]  /*01f0*/  MOV R6, R7 ;  /* 0x0000000700067202 */ /* 0x000fe20000000f00 */
[----:B------:R-:W-:Y:S01]  /*0200*/  IMAD R4, R4, 0x12, RZ ;  /* 0x0000001204047824 */ /* 0x000fe200078e02ff */
[----:B------:R-:W-:-:S02]  /*0210*/  LOP3.LUT R7, R12, 0x300, RZ, 0xfc, !PT ;  /* 0x000003000c077812 */ /* 0x000fc400078efcff */
[C---:B------:R-:W-:Y:S01]  /*0220*/  LOP3.LUT P0, RZ, R0.reuse, R3, RZ, 0xfc, !PT ;  /* 0x0000000300ff7212 */ /* 0x040fe2000780fcff */
[----:B------:R-:W-:Y:S02]  /*0230*/  IMAD.IADD R0, R0, 0x1, R3 ;  /* 0x0000000100007824 */ /* 0x000fe400078e0203 */
[----:B------:R-:W-:Y:S02]  /*0240*/  IMAD R6, R6, 0x12, RZ ;  /* 0x0000001206067824 */ /* 0x000fe400078e02ff */
[----:B------:R-:W-:Y:S01]  /*0250*/  IMAD.MOV R3, RZ, RZ, -R4 ;  /* 0x000000ffff037224 */ /* 0x000fe200078e0a04 */
[----:B------:R-:W-:Y:S02]  /*0260*/  LOP3.LUT R4, R7, 0xffff, RZ, 0xc0, !PT ;  /* 0x0000ffff07047812 */ /* 0x000fe400078ec0ff */
[----:B------:R-:W-:Y:S02]  /*0270*/  IADD3 R9, PT, PT, RZ, -R6, RZ ;  /* 0x80000006ff097210 */ /* 0x000fe40007ffe0ff */
[----:B------:R-:W-:Y:S01]  /*0280*/  PRMT R3, R3, 0x7710, RZ ;  /* 0x0000771003037816 */ /* 0x000fe200000000ff */
[----:B------:R-:W-:Y:S01]  /*0290*/  IMAD R4, R4, 0xe39, RZ ;  /* 0x00000e3904047824 */ /* 0x000fe200078e02ff */
[----:B------:R-:W-:-:S02]  /*02a0*/  LOP3.LUT R6, R8, 0xffff, RZ, 0xc0, !PT ;  /* 0x0000ffff08067812 */ /* 0x000fc400078ec0ff */
[----:B------:R-:W-:Y:S01]  /*02b0*/  ISETP.LT.U32.AND P0, PT, R0, 0xf, P0 ;  /* 0x0000000f0000780c */ /* 0x000fe20000701070 */
[----:B------:R-:W-:Y:S01]  /*02c0*/  IMAD.IADD R3, R2, 0x1, R3 ;  /* 0x0000000102037824 */ /* 0x000fe200078e0203 */
[----:B------:R-:W-:Y:S01]  /*02d0*/  PRMT R0, R9, 0x7710, RZ ;  /* 0x0000771009007816 */ /* 0x000fe200000000ff */
[----:B------:R-:W-:Y:S01]  /*02e0*/  IMAD R2, R6, 0xe39, RZ ;  /* 0x00000e3906027824 */ /* 0x000fe200078e02ff */
[----:B------:R-:W-:Y:S02]  /*02f0*/  LOP3.LUT R9, R10, 0xffff, RZ, 0xc0, !PT ;  /* 0x0000ffff0a097812 */ /* 0x000fe400078ec0ff */
[----:B------:R-:W-:Y:S01]  /*0300*/  P2R R101, PR, RZ, 0x1 ;  /* 0x00000001ff657803 */ /* 0x000fe20000000000 */
[----:B------:R-:W-:Y:S01]  /*0310*/  IMAD.IADD R37, R5, 0x1, R0 ;  /* 0x0000000105257824 */ /* 0x000fe200078e0200 */
[----:B------:R-:W-:Y:S01]  /*0320*/  SHF.R.U32.HI R0, RZ, 0x10, R4 ;  /* 0x00000010ff007819 */ /* 0x000fe20000011604 */
[----:B------:R-:W-:Y:S01]  /*0330*/  IMAD R9, R9, 0xe39, RZ ;  /* 0x00000e3909097824 */ /* 0x000fe200078e02ff */
[----:B------:R-:W-:-:S02]  /*0340*/  SHF.R.U32.HI R2, RZ, 0x10, R2 ;  /* 0x00000010ff027819 */ /* 0x000fc40000011602 */
[C---:B------:R-:W-:Y:S02]  /*0350*/  LOP3.LUT R5, R12.reuse, 0x500, RZ, 0xfc, !PT ;  /* 0x000005000c057812 */ /* 0x040fe400078efcff */
[----:B------:R-:W-:Y:S02]  /*0360*/  PRMT R4, R12, 0x9910, RZ ;  /* 0x000099100c047816 */ /* 0x000fe400000000ff */
[----:B------:R-:W-:Y:S02]  /*0370*/  PRMT R0, R0, 0x9910, RZ ;  /* 0x0000991000007816 */ /* 0x000fe400000000ff */
[----:B------:R-:W-:Y:S02]  /*0380*/  PRMT R11, R2, 0x9910, RZ ;  /* 0x00009910020b7816 */ /* 0x000fe400000000ff */
[----:B------:R-:W-:Y:S02]  /*0390*/  LOP3.LUT R6, R5, 0xffff, RZ, 0xc0, !PT ;  /* 0x0000ffff05067812 */ /* 0x000fe400078ec0ff */
[----:B------:R-:W-:Y:S01]  /*03a0*/  MOV R2, R0 ;  /* 0x0000000000027202 */ /* 0x000fe20000000f00 */
[----:B------:R-:W-:Y:S01]  /*03b0*/  IMAD.MOV.U32 R0, RZ, RZ, R4 ;  /* 0x000000ffff007224 */ /* 0x000fe200078e0004 */
[----:B------:R-:W-:Y:S01]  /*03c0*/  SHF.R.U32.HI R9, RZ, 0x10, R9 ;  /* 0x00000010ff097819 */ /* 0x000fe20000011609 */
[----:B------:R-:W-:-:S02]  /*03d0*/  IMAD.MOV.U32 R4, RZ, RZ, R11 ;  /* 0x000000ffff047224 */ /* 0x000fc400078e000b */
[----:B------:R-:W-:Y:S01]  /*03e0*/  IMAD R6, R6, 0xe39, RZ ;  /* 0x00000e3906067824 */ /* 0x000fe200078e02ff */
[----:B------:R-:W-:Y:S01]  /*03f0*/  PRMT R9, R9, 0x9910, RZ ;  /* 0x0000991009097816 */ /* 0x000fe200000000ff */
[----:B------:R-:W-:Y:S02]  /*0400*/  IMAD R4, R4, 0x12, RZ ;  /* 0x0000001204047824 */ /* 0x000fe400078e02ff */
[----:B------:R-:W-:Y:S01]  /*0410*/  IMAD R2, R2, 0x12, RZ ;  /* 0x0000001202027824 */ /* 0x000fe200078e02ff */
[----:B------:R-:W-:Y:S01]  /*0420*/  SHF.R.U32.HI R6, RZ, 0x10, R6 ;  /* 0x00000010ff067819 */ /* 0x000fe20000011606 */
[----:B------:R-:W-:Y:S02]  /*0430*/  IMAD R0, R0, 0x39, RZ ;  /* 0x0000003900007824 */ /* 0x000fe400078e02ff */
[----:B------:R-:W-:Y:S01]  /*0440*/  IMAD.MOV R4, RZ, RZ, -R4 ;  /* 0x000000ffff047224 */ /* 0x000fe200078e0a04 */
[----:B------:R-:W-:Y:S02]  /*0450*/  IADD3 R2, PT, PT, RZ, -R2, RZ ;  /* 0x80000002ff027210 */ /* 0x000fe40007ffe0ff */
[----:B------:R-:W-:-:S02]  /*0460*/  PRMT R6, R6, 0x9910, RZ ;  /* 0x0000991006067816 */ /* 0x000fc400000000ff */
[----:B------:R-:W-:Y:S02]  /*0470*/  LOP3.LUT R0, R0, 0xffff, RZ, 0xc0, !PT ;  /* 0x0000ffff00007812 */ /* 0x000fe400078ec0ff */
[----:B------:R-:W-:Y:S01]  /*0480*/  PRMT R39, R4, 0x7710, RZ ;  /* 0x0000771004277816 */ /* 0x000fe200000000ff */
[----:B------:R-:W-:Y:S01]  /*0490*/  IMAD.MOV.U32 R4, RZ, RZ, R6 ;  /* 0x000000ffff047224 */ /* 0x000fe200078e0006 */
[----:B------:R-:W-:Y:S02]  /*04a0*/  PRMT R2, R2, 0x7710, RZ ;  /* 0x0000771002027816 */ /* 0x000fe400000000ff */
[----:B------:R-:W-:Y:S01]  /*04b0*/  SHF.R.U32.HI R0, RZ, 0xa, R0 ;  /* 0x0000000aff007819 */ /* 0x000fe20000011600 */
[----:B------:R-:W-:Y:S01]  /*04c0*/  IMAD.IADD R39, R8, 0x1, R39 ;  /* 0x0000000108277824 */ /* 0x000fe200078e0227 */
[----:B------:R-:W-:Y:S01]  /*04d0*/  IADD3 R7, PT, PT, R7, R2, RZ ;  /* 0x0000000207077210 */ /* 0x000fe20007ffe0ff */
[----:B------:R-:W-:Y:S01]  /*04e0*/  IMAD.MOV.U32 R8, RZ, RZ, R9 ;  /* 0x000000ffff087224 */ /* 0x000fe200078e0009 */
[----:B------:R-:W-:Y:S01]  /*04f0*/  LOP3.LUT R35, R0, 0xffff, RZ, 0xc0, !PT ;  /* 0x0000ffff00237812 */ /* 0x000fe200078ec0ff */
[----:B------:R-:W-:Y:S01]  /*0500*/  IMAD R2, R4, 0x12, RZ ;  /* 0x0000001204027824 */ /* 0x000fe200078e02ff */
[--C-:B------:R-:W-:Y:S01]  /*0510*/  SHF.R.U32.HI R0, RZ, 0x1, R12.reuse ;  /* 0x00000001ff007819 */ /* 0x100fe2000001160c */
[----:B------:R-:W-:Y:S01]  /*0520*/  IMAD R4, R8, 0x12, RZ ;  /* 0x0000001208047824 */ /* 0x000fe200078e02ff */
[C---:B------:R-:W-:Y:S01]  /*0530*/  LOP3.LUT R6, R12.reuse, 0x700, RZ, 0xfc, !PT ;  /* 0x000007000c067812 */ /* 0x040fe200078efcff */
[----:B------:R-:W-:Y:S01]  /*0540*/  IMAD R35, R35, 0x8ee, R12 ;  /* 0x000008ee23237824 */ /* 0x000fe200078e020c */
[----:B------:R-:W-:Y:S01]  /*0550*/  IADD3 R8, PT, PT, RZ, -R2, RZ ;  /* 0x80000002ff087210 */ /* 0x000fe20007ffe0ff */
[----:B------:R-:W-:Y:S01]  /*0560*/  IMAD.MOV R13, RZ, RZ, -R4 ;  /* 0x000000ffff0d7224 */ /* 0x000fe200078e0a04 */
[----:B------:R-:W-:-:S02]  /*0570*/  LOP3.LUT R12, R12, 0x800, RZ, 0xfc, !PT ;  /* 0x000008000c0c7812 */ /* 0x000fc400078efcff */
[----:B------:R-:W-:Y:S02]  /*0580*/  PRMT R8, R8, 0x7710, RZ ;  /* 0x0000771008087816 */ /* 0x000fe400000000ff */
[----:B------:R-:W-:Y:S02]  /*0590*/  LOP3.LUT R11, R6, 0xffff, RZ, 0xc0, !PT ;  /* 0x0000ffff060b7812 */ /* 0x000fe400078ec0ff */
[----:B------:R-:W-:Y:S01]  /*05a0*/  LOP3.LUT R2, R0, 0x80, RZ, 0xfc, !PT ;  /* 0x0000008000027812 */ /* 0x000fe200078efcff */
[----:B------:R-:W-:Y:S01]  /*05b0*/  IMAD.IADD R9, R5, 0x1, R8 ;  /* 0x0000000105097824 */ /* 0x000fe200078e0208 */
[----:B------:R-:W-:Y:S01]  /*05c0*/  LOP3.LUT R4, R12, 0xffff, RZ, 0xc0, !PT ;  /* 0x0000ffff0c047812 */ /* 0x000fe200078ec0ff */
[----:B------:R-:W-:Y:S01]  /*05d0*/  IMAD R8, R11, 0xe39, RZ ;  /* 0x00000e390b087824 */ /* 0x000fe200078e02ff */
[----:B------:R-:W-:Y:S02]  /*05e0*/  PRMT R2, R2, 0x9910, RZ ;  /* 0x0000991002027816 */ /* 0x000fe400000000ff */
[----:B------:R-:W-:Y:S01]  /*05f0*/  PRMT R5, R13, 0x7710, RZ ;  /* 0x000077100d057816 */ /* 0x000fe200000000ff */
[----:B------:R-:W-:Y:S01]  /*0600*/  IMAD R11, R4, 0xe39, RZ ;  /* 0x00000e39040b7824 */ /* 0x000fe200078e02ff */
[----:B------:R-:W-:Y:S01]  /*0610*/  LOP3.LUT R4, R0, 0x100, RZ, 0xfc, !PT ;  /* 0x0000010000047812 */ /* 0x000fe200078efcff */
[----:B------:R-:W-:Y:S01]  /*0620*/  IMAD R2, R2, 0x39, RZ ;  /* 0x0000003902027824 */ /* 0x000fe200078e02ff */
[----:B------:R-:W-:-:S02]  /*0630*/  IADD3 R10, PT, PT, R10, R5, RZ ;  /* 0x000000050a0a7210 */ /* 0x000fc40007ffe0ff */
[----:B------:R-:W-:Y:S02]  /*0640*/  SHF.R.U32.HI R11, RZ, 0x10, R11 ;  /* 0x00000010ff0b7819 */ /* 0x000fe4000001160b */
[----:B------:R-:W-:Y:S02]  /*0650*/  SHF.R.U32.HI R8, RZ, 0x10, R8 ;  /* 0x00000010ff087819 */ /* 0x000fe40000011608 */
[----:B------:R-:W-:Y:S02]  /*0660*/  LOP3.LUT R5, R0, 0x180, RZ, 0xfc, !PT ;  /* 0x0000018000057812 */ /* 0x000fe400078efcff */
[----:B------:R-:W-:Y:S02]  /*0670*/  LOP3.LUT R4, R4, 0xffff, RZ, 0xc0, !PT ;  /* 0x0000ffff04047812 */ /* 0x000fe400078ec0ff */
[----:B------:R-:W-:Y:S02]  /*0680*/  PRMT R14, R11, 0x9910, RZ ;  /* 0x000099100b0e7816 */ /* 0x000fe400000000ff */
[----:B------:R-:W-:-:S02]  /*0690*/  LOP3.LUT R2, R2, 0xffff, RZ, 0xc0, !PT ;  /* 0x0000ffff02027812 */ /* 0x000fc400078ec0ff */
[----:B------:R-:W-:Y:S01]  /*06a0*/  PRMT R13, R8, 0x9910, RZ ;  /* 0x00009910080d7816 */ /* 0x000fe200000000ff */
[----:B------:R-:W-:Y:S01]  /*06b0*/  IMAD R8, R4, 0x1c72, RZ ;  /* 0x00001c7204087824 */ /* 0x000fe200078e02ff */
[----:B------:R-:W-:Y:S01]  /*06c0*/  LOP3.LUT R11, R5, 0xffff, RZ, 0xc0, !PT ;  /* 0x0000ffff050b7812 */ /* 0x000fe200078ec0ff */
[----:B------:R-:W-:Y:S01]  /*06d0*/  IMAD R5, R14, 0x12, RZ ;  /* 0x000000120e057824 */ /* 0x000fe200078e02ff */
[----:B------:R-:W-:Y:S01]  /*06e0*/  SHF.R.U32.HI R2, RZ, 0x9, R2 ;  /* 0x00000009ff027819 */ /* 0x000fe20000011602 */
[----:B------:R-:W-:Y:S02]  /*06f0*/  IMAD R4, R13, 0x12, RZ ;  /* 0x000000120d047824 */ /* 0x000fe400078e02ff */
[----:B------:R-:W-:Y:S01]  /*0700*/  IMAD R11, R11, 0x1c72, RZ ;  /* 0x00001c720b0b7824 */ /* 0x000fe200078e02ff */
[----:B------:R-:W-:Y:S01]  /*0710*/  LOP3.LUT R36, R2, 0xffff, RZ, 0xc0, !PT ;  /* 0x0000ffff02247812 */ /* 0x000fe200078ec0ff */
[----:B------:R-:W-:Y:S01]  /*0720*/  IMAD.MOV R5, RZ, RZ, -R5 ;  /* 0x000000ffff057224 */ /* 0x000fe200078e0a05 */
[----:B------:R-:W-:Y:S01]  /*0730*/  SHF.R.U32.HI R2, RZ, 0x10, R8 ;  /* 0x00000010ff027819 */ /* 0x000fe20000011608 */
[----:B------:R-:W-:Y:S01]  /*0740*/  IMAD.MOV R8, RZ, RZ, -R4 ;  /* 0x000000ffff087224 */ /* 0x000fe200078e0a04 */
[----:B------:R-:W-:Y:S01]  /*0750*/  SHF.R.U32.HI R4, RZ, 0x10, R11 ;  /* 0x00000010ff047819 */ /* 0x000fe2000001160b */
[----:B------:R-:W-:Y:S01]  /*0760*/  IMAD R36, R36, 0x900, RZ ;  /* 0x0000090024247824 */ /* 0x000fe200078e02ff */
[----:B------:R-:W-:Y:S01]  /*0770*/  PRMT R5, R5, 0x7710, RZ ;  /* 0x0000771005057816 */ /* 0x000fe200000000ff */
[----:B------:R-:W-:Y:S01]  /*0780*/  IMAD R2, R2, 0x900, RZ ;  /* 0x0000090002027824 */ /* 0x000fe200078e02ff */
[----:B------:R-:W-:Y:S01]  /*0790*/  PRMT R11, R8, 0x7710, RZ ;  /* 0x00007710080b7816 */ /* 0x000fe200000000ff */
[----:B------:R-:W-:Y:S01]  /*07a0*/  IMAD R4, R4, 0x900, RZ ;  /* 0x0000090004047824 */ /* 0x000fe200078e02ff */
[----:B------:R-:W-:Y:S01]  /*07b0*/  LOP3.LUT R36, R36, 0xffff, R3, 0xf8, !PT ;  /* 0x0000ffff24247812 */ /* 0x000fe200078ef803 */
[----:B------:R-:W-:Y:S01]  /*07c0*/  IMAD.IADD R12, R12, 0x1, R5 ;  /* 0x000000010c0c7824 */ /* 0x000fe200078e0205 */
[----:B------:R-:W-:-:S02]  /*07d0*/  LOP3.LUT R37, R2, 0xffff, R37, 0xf8, !PT ;  /* 0x0000ffff02257812 */ /* 0x000fc400078ef825 */
[----:B------:R-:W-:Y:S02]  /*07e0*/  LOP3.LUT R2, R0, 0x200, RZ, 0xfc, !PT ;  /* 0x0000020000027812 */ /* 0x000fe400078efcff */
[----:B------:R-:W-:Y:S02]  /*07f0*/  LOP3.LUT R38, R4, 0xffff, R7, 0xf8, !PT ;  /* 0x0000ffff04267812 */ /* 0x000fe400078ef807 */
[C---:B------:R-:W-:Y:S02]  /*0800*/  LOP3.LUT R3, R0.reuse, 0x280, RZ, 0xfc, !PT ;  /* 0x0000028000037812 */ /* 0x040fe400078efcff */
[C---:B------:R-:W-:Y:S02]  /*0810*/  LOP3.LUT R4, R0.reuse, 0x300, RZ, 0xfc, !PT ;  /* 0x0000030000047812 */ /* 0x040fe400078efcff */
[C---:B------:R-:W-:Y:S02]  /*0820*/  LOP3.LUT R5, R0.reuse, 0x380, RZ, 0xfc, !PT ;  /* 0x0000038000057812 */ /* 0x040fe400078efcff */
[----:B------:R-:W-:-:S02]  /*0830*/  LOP3.LUT R0, R0, 0x400, RZ, 0xfc, !PT ;  /* 0x0000040000007812 */ /* 0x000fc400078efcff */
[----:B------:R-:W-:Y:S02]  /*0840*/  LOP3.LUT R2, R2, 0xffff, RZ, 0xc0, !PT ;  /* 0x0000ffff02027812 */ /* 0x000fe400078ec0ff */
[----:B------:R-:W-:Y:S02]  /*0850*/  LOP3.LUT R3, R3, 0xffff, RZ, 0xc0, !PT ;  /* 0x0000ffff03037812 */ /* 0x000fe400078ec0ff */
[----:B------:R-:W-:Y:S02]  /*0860*/  LOP3.LUT R4, R4, 0xffff, RZ, 0xc0, !PT ;  /* 0x0000ffff04047812 */ /* 0x000fe400078ec0ff */
[----:B------:R-:W-:Y:S02]  /*0870*/  IADD3 R11, PT, PT, R6, R11, RZ ;  /* 0x0000000b060b7210 */ /* 0x000fe40007ffe0ff */
[----:B------:R-:W-:Y:S02]  /*0880*/  LOP3.LUT R5, R5, 0xffff, RZ, 0xc0, !PT ;  /* 0x0000ffff05057812 */ /* 0x000fe400078ec0ff */
[----:B------:R-:W-:Y:S01]  /*0890*/  LOP3.LUT R6, R0, 0xffff, RZ, 0xc0, !PT ;  /* 0x0000ffff00067812 */ /* 0x000fe200078ec0ff */
[----:B------:R-:W-:-:S02]  /*08a0*/  IMAD R0, R2, 0x1c72, RZ ;  /* 0x00001c7202007824 */ /* 0x000fc400078e02ff */
[----:B------:R-:W-:Y:S02]  /*08b0*/  IMAD R2, R3, 0x1c72, RZ ;  /* 0x00001c7203027824 */ /* 0x000fe400078e02ff */
[----:B------:R-:W-:Y:S01]  /*08c0*/  IMAD R3, R4, 0x1c72, RZ ;  /* 0x00001c7204037824 */ /* 0x000fe200078e02ff */
[----:B------:R-:W-:Y:S01]  /*08d0*/  SHF.R.U32.HI R0, RZ, 0x10, R0 ;  /* 0x00000010ff007819 */ /* 0x000fe20000011600 */
        /* <DEDUP_REMOVED lines=9> */
[----:B------:R-:W-:Y:S01]  /*0970*/  LOP3.LUT R39, R0, 0xffff, R39, 0xf8, !PT ;  /* 0x0000ffff00277812 */ /* 0x000fe200078ef827 */
[----:B------:R-:W-:-:S02]  /*0980*/  IMAD R4, R4, 0x900, RZ ;  /* 0x0000090004047824 */ /* 0x000fc400078e02ff */
[----:B------:R-:W-:Y:S02]  /*0990*/  HFMA2 R0, -RZ, RZ, 0, 0 ;  /* 0x00000000ff007431 */ /* 0x000fe400000001ff */
[----:B------:R-:W-:Y:S01]  /*09a0*/  IMAD R5, R5, 0x900, RZ ;  /* 0x0000090005057824 */ /* 0x000fe200078e02ff */
[----:B------:R-:W-:Y:S02]  /*09b0*/  LOP3.LUT R40, R2, 0xffff, R9, 0xf8, !PT ;  /* 0x0000ffff02287812 */ /* 0x000fe400078ef809 */
[----:B------:R-:W-:Y:S02]  /*09c0*/  LOP3.LUT R41, R3, 0xffff, R10, 0xf8, !PT ;  /* 0x0000ffff03297812 */ /* 0x000fe400078ef80a */
[----:B------:R-:W-:Y:S02]  /*09d0*/  LOP3.LUT R42, R4, 0xffff, R11, 0xf8, !PT ;  /* 0x0000ffff042a7812 */ /* 0x000fe400078ef80b */
[----:B--2---:R-:W-:-:S07]  /*09e0*/  LOP3.LUT R43, R5, 0xffff, R12, 0xf8, !PT ;  /* 0x0000ffff052b7812 */ /* 0x004fce00078ef80c */
.L_x_5:
[----:B------:R-:W0:Y:S01]  /*09f0*/  S2R R2, SR_TID.X ;  /* 0x0000000000027919 */ /* 0x000e220000002100 */
[----:B------:R-:W-:Y:S01]  /*0a00*/  BSSY.RECONVERGENT B0, `(.L_x_0) ;  /* 0x000001b000007945 */ /* 0x000fe20003800200 */
[----:B------:R-:W-:Y:S01]  /*0a10*/  BAR.SYNC.DEFER_BLOCKING 0x0 ;  /* 0x0000000000007b1d */ /* 0x000fe20000010000 */
[----:B0-----:R-:W-:-:S13]  /*0a20*/  ISETP.GT.U32.AND P0, PT, R2, 0x7f, PT ;  /* 0x0000007f0200780c */ /* 0x001fda0003f04070 */
[----:B------:R-:W-:Y:S05]  /*0a30*/  @P0 BRA `(.L_x_1) ;  /* 0x00000000005c0947 */ /* 0x000fea0003800000 */
[----:B------:R-:W-:Y:S01]  /*0a40*/  ISETP.NE.AND P1, PT, R101, RZ, PT ;  /* 0x000000ff6500720c */ /* 0x000fe20003f25270 */
[----:B------:R-:W-:Y:S01]  /*0a50*/  BSSY.RECONVERGENT B1, `(.L_x_2) ;  /* 0x0000010000017945 */ /* 0x000fe20003800200 */
[----:B------:R-:W-:-:S11]  /*0a60*/  IMAD.MOV.U32 R4, RZ, RZ, RZ ;  /* 0x000000ffff047224 */ /* 0x000fd600078e00ff */
[----:B------:R-:W-:Y:S05]  /*0a70*/  @!P1 BRA `(.L_x_3) ;  /* 0x0000000000349947 */ /* 0x000fea0003800000 */
[----:B------:R-:W-:-:S04]  /*0a80*/  LOP3.LUT P0, R3, R2, 0xf, RZ, 0xc0, !PT ;  /* 0x0000000f02037812 */ /* 0x000fc8000780c0ff */
[----:B------:R-:W-:-:S13]  /*0a90*/  ISETP.EQ.OR P0, PT, R3, 0xf, !P0 ;  /* 0x0000000f0300780c */ /* 0x000fda0004702670 */
[----:B------:R-:W-:Y:S05]  /*0aa0*/  @P0 BRA `(.L_x_3) ;  /* 0x0000000000280947 */ /* 0x000fea0003800000 */
[----:B------:R-:W0:Y:S01]  /*0ab0*/  LDC.64 R4, c[0x0][0x380] ;  /* 0x0000e000ff047b82 */ /* 0x000e220000000a00 */
[--C-:B------:R-:W-:Y:S02]  /*0ac0*/  SHF.R.U32.HI R6, RZ, 0x6, R2.reuse ;  /* 0x00000006ff067819 */ /* 0x100fe40000011602 */
[----:B------:R-:W-:-:S03]  /*0ad0*/  SHF.R.U32.HI R7, RZ, 0x4, R2 ;  /* 0x00000004ff077819 */ /* 0x000fc60000011602 */
[----:B------:R-:W-:Y:S01]  /*0ae0*/  IMAD R3, R6, 0xc4, R3 ;  /* 0x000000c406037824 */ /* 0x000fe200078e0203 */
[----:B------:R-:W-:-:S03]  /*0af0*/  LOP3.LUT R6, R7, 0x3, RZ, 0xc0, !PT ;  /* 0x0000000307067812 */ /* 0x000fc600078ec0ff */
[----:B------:R-:W-:-:S04]  /*0b00*/  IMAD R3, R32, 0x1c, R3 ;  /* 0x0000001c20037824 */ /* 0x000fc800078e0203 */
[----:B------:R-:W-:-:S04]  /*0b10*/  IMAD R3, R6, 0xe, R3 ;  /* 0x0000000e06037824 */ /* 0x000fc800078e0203 */
[----:B------:R-:W-:-:S04]  /*0b20*/  IMAD R3, R44, 0x188, R3 ;  /* 0x000001882c037824 */ /* 0x000fc800078e0203 */
[----:B0-----:R-:W-:-:S06]  /*0b30*/  IMAD.WIDE.U32 R4, R3, 0x4, R4 ;  /* 0x0000000403047825 */ /* 0x001fcc00078e0004 */
[----:B------:R0:W5:Y:S02]  /*0b40*/  LDG.E.CONSTANT R4, desc[UR8][R4.64+-0x3c] ;  /* 0xffffc40804047981 */ /* 0x000164000c1e9900 */
.L_x_3:
[----:B------:R-:W-:Y:S05]  /*0b50*/  BSYNC.RECONVERGENT B1 ;  /* 0x0000000000017941 */ /* 0x000fea0003800200 */
.L_x_2:
[----:B------:R-:W1:Y:S01]  /*0b60*/  S2UR UR5, SR_CgaCtaId ;  /* 0x00000000000579c3 */ /* 0x000e620000008800 */
[----:B------:R-:W-:Y:S02]  /*0b70*/  UMOV UR4, 0x400 ;  /* 0x0000040000047882 */ /* 0x000fe40000000000 */
[----:B-1----:R-:W-:-:S06]  /*0b80*/  ULEA UR4, UR5, UR4, 0x18 ;  /* 0x0000000405047291 */ /* 0x002fcc000f8ec0ff */
[----:B------:R-:W-:-:S05]  /*0b90*/  LEA R3, R2, UR4, 0x2 ;  /* 0x0000000402037c11 */ /* 0x000fca000f8e10ff */
[----:B-----5:R1:W-:Y:S02]  /*0ba0*/  STS [R3], R4 ;  /* 0x0000000403007388 */ /* 0x0203e40000000800 */
.L_x_1:
[----:B------:R-:W-:Y:S05]  /*0bb0*/  BSYNC.RECONVERGENT B0 ;  /* 0x0000000000007941 */ /* 0x000fea0003800200 */
.L_x_0:
[----:B------:R-:W1:Y:S01]  /*0bc0*/  LDC.64 R16, c[0x0][0x388] ;  /* 0x0000e200ff107b82 */ /* 0x000e620000000a00 */
[----:B------:R-:W-:-:S05]  /*0bd0*/  LEA R8, R33, R44, 0xe ;  /* 0x0000002c21087211 */ /* 0x000fca00078e70ff */
[----:B------:R-:W-:-:S04]  /*0be0*/  IMAD R8, R8, 0x12, RZ ;  /* 0x0000001208087824 */ /* 0x000fc800078e02ff */
[--C-:B0-----:R-:W-:Y:S01]  /*0bf0*/  IMAD.IADD R5, R35, 0x1, R8.reuse ;  /* 0x0000000123057824 */ /* 0x101fe200078e0208 */
[-C--:B------:R-:W-:Y:S01]  /*0c00*/  IADD3 R15, PT, PT, R40, R8.reuse, RZ ;  /* 0x00000008280f7210 */ /* 0x080fe20007ffe0ff */
[--C-:B------:R-:W-:Y:S01]  /*0c10*/  IMAD.IADD R7, R36, 0x1, R8.reuse ;  /* 0x0000000124077824 */ /* 0x100fe200078e0208 */
[-C--:B------:R-:W-:Y:S01]  /*0c20*/  IADD3 R9, PT, PT, R37, R8.reuse, RZ ;  /* 0x0000000825097210 */ /* 0x080fe20007ffe0ff */
[--C-:B------:R-:W-:Y:S01]  /*0c30*/  IMAD.IADD R11, R38, 0x1, R8.reuse ;  /* 0x00000001260b7824 */ /* 0x100fe200078e0208 */
[----:B------:R-:W-:Y:S01]  /*0c40*/  IADD3 R49, PT, PT, R43, R8, RZ ;  /* 0x000000082b317210 */ /* 0x000fe20007ffe0ff */
[--C-:B------:R-:W-:Y:S02]  /*0c50*/  IMAD.IADD R13, R39, 0x1, R8.reuse ;  /* 0x00000001270d7824 */ /* 0x100fe400078e0208 */
[--C-:B------:R-:W-:Y:S02]  /*0c60*/  IMAD.IADD R45, R41, 0x1, R8.reuse ;  /* 0x00000001292d7824 */ /* 0x100fe400078e0208 */
[----:B------:R-:W-:-:S02]  /*0c70*/  IMAD.IADD R47, R42, 0x1, R8 ;  /* 0x000000012a2f7824 */ /* 0x000fc400078e0208 */
[----:B-1----:R-:W-:-:S04]  /*0c80*/  IMAD.WIDE.U32 R4, R5, 0x4, R16 ;  /* 0x0000000405047825 */ /* 0x002fc800078e0010 */
[--C-:B------:R-:W-:Y:S01]  /*0c90*/  IMAD.WIDE.U32 R6, R7, 0x4, R16.reuse ;  /* 0x0000000407067825 */ /* 0x100fe200078e0010 */
[----:B------:R0:W2:Y:S03]  /*0ca0*/  LDG.E.CONSTANT R3, desc[UR8][R4.64] ;  /* 0x0000000804037981 */ /* 0x0000a6000c1e9900 */
[--C-:B------:R-:W-:Y:S01]  /*0cb0*/  IMAD.WIDE.U32 R8, R9, 0x4, R16.reuse ;  /* 0x0000000409087825 */ /* 0x100fe200078e0010 */
[----:B------:R1:W3:Y:S03]  /*0cc0*/  LDG.E.CONSTANT R19, desc[UR8][R6.64] ;  /* 0x0000000806137981 */ /* 0x0002e6000c1e9900 */
[--C-:B------:R-:W-:Y:S02]  /*0cd0*/  IMAD.WIDE.U32 R10, R11, 0x4, R16.reuse ;  /* 0x000000040b0a7825 */ /* 0x100fe400078e0010 */
[----:B------:R-:W4:Y:S02]  /*0ce0*/  LDG.E.CONSTANT R9, desc[UR8][R8.64] ;  /* 0x0000000808097981 */ /* 0x000f24000c1e9900 */
[----:B0-----:R-:W-:-:S02]  /*0cf0*/  IMAD.WIDE.U32 R4, R15, 0x4, R16 ;  /* 0x000000040f047825 */ /* 0x001fc400078e0010 */
[----:B------:R-:W5:Y:S02]  /*0d00*/  LDG.E.CONSTANT R11, desc[UR8][R10.64] ;  /* 0x000000080a0b7981 */ /* 0x000f64000c1e9900 */
[--C-:B------:R-:W-:Y:S02]  /*0d10*/  IMAD.WIDE.U32 R12, R13, 0x4, R16.reuse ;  /* 0x000000040d0c7825 */ /* 0x100fe400078e0010 */
[----:B------:R0:W5:Y:S02]  /*0d20*/  LDG.E.CONSTANT R5, desc[UR8][R4.64] ;  /* 0x0000000804057981 */ /* 0x000164000c1e9900 */
[--C-:B-1----:R-:W-:Y:S02]  /*0d30*/  IMAD.WIDE.U32 R6, R45, 0x4, R16.reuse ;  /* 0x000000042d067825 */ /* 0x102fe400078e0010 */
[----:B------:R-:W5:Y:S02]  /*0d40*/  LDG.E.CONSTANT R13, desc[UR8][R12.64] ;  /* 0x000000080c0d7981 */ /* 0x000f64000c1e9900 */
[----:B------:R-:W-:-:S02]  /*0d50*/  IMAD.WIDE.U32 R14, R47, 0x4, R16 ;  /* 0x000000042f0e7825 */ /* 0x000fc400078e0010 */
[----:B------:R-:W5:Y:S02]  /*0d60*/  LDG.E.CONSTANT R7, desc[UR8][R6.64] ;  /* 0x0000000806077981 */ /* 0x000f64000c1e9900 */
[----:B------:R-:W-:Y:S02]  /*0d70*/  IMAD.WIDE.U32 R16, R49, 0x4, R16 ;  /* 0x0000000431107825 */ /* 0x000fe400078e0010 */
[----:B------:R-:W5:Y:S04]  /*0d80*/  LDG.E.CONSTANT R15, desc[UR8][R14.64] ;  /* 0x000000080e0f7981 */ /* 0x000f68000c1e9900 */
[----:B------:R-:W5:Y:S01]  /*0d90*/  LDG.E.CONSTANT R17, desc[UR8][R16.64] ;  /* 0x0000000810117981 */ /* 0x000f62000c1e9900 */
[----:B------:R-:W1:Y:S01]  /*0da0*/  S2UR UR6, SR_CgaCtaId ;  /* 0x00000000000679c3 */ /* 0x000e620000008800 */
[----:B------:R-:W-:-:S02]  /*0db0*/  UMOV UR5, 0x400 ;  /* 0x0000040000057882 */ /* 0x000fc40000000000 */
[----:B------:R-:W-:Y:S01]  /*0dc0*/  UIADD3 UR4, UPT, UPT, UR5, 0x200, URZ ;  /* 0x0000020005047890 */ /* 0x000fe2000fffe0ff */
[----:B------:R-:W-:-:S03]  /*0dd0*/  LOP3.LUT R18, R2, 0x1, RZ, 0xc0, !PT ;  /* 0x0000000102127812 */ /* 0x000fc600078ec0ff */
[----:B-1----:R-:W-:-:S06]  /*0de0*/  ULEA UR4, UR6, UR4, 0x18 ;  /* 0x0000000406047291 */ /* 0x002fcc000f8ec0ff */
[----:B0-----:R-:W-:Y:S02]  /*0df0*/  LEA R4, R2, UR4, 0x2 ;  /* 0x0000000402047c11 */ /* 0x001fe4000f8e10ff */
[----:B------:R-:W-:Y:S01]  /*0e00*/  ISETP.NE.U32.AND P0, PT, R18, 0x1, PT ;  /* 0x000000011200780c */ /* 0x000fe20003f05070 */
[----:B------:R-:W-:Y:S01]  /*0e10*/  IMAD.SHL.U32 R45, R2, 0x20, RZ ;  /* 0x00000020022d7824 */ /* 0x000fe200078e00ff */
[----:B------:R-:W-:Y:S02]  /*0e20*/  ULEA UR5, UR6, UR5, 0x18 ;  /* 0x0000000506057291 */ /* 0x000fe4000f8ec0ff */
[----:B------:R-:W-:-:S04]  /*0e30*/  SEL R8, RZ, 0x1c, P0 ;  /* 0x0000001cff087807 */ /* 0x000fc80000000000 */
[----:B------:R-:W-:Y:S02]  /*0e40*/  LOP3.LUT R8, R8, 0x40, R45, 0xf8, !PT ;  /* 0x0000004008087812 */ /* 0x000fe400078ef82d */
[----:B------:R-:W-:Y:S01]  /*0e50*/  SHF.R.U32.HI R46, RZ, 0x2, R2 ;  /* 0x00000002ff2e7819 */ /* 0x000fe20000011602 */
[----:B------:R-:W-:Y:S01]  /*0e60*/  UPLOP3.LUT UP0, UPT, UPT, UPT, UPT, 0x80, 0x8 ;  /* 0x000000000008789c */ /* 0x000fe20003f0f070 */
[----:B--2---:R0:W-:Y:S04]  /*0e70*/  STS [R4], R3 ;  /* 0x0000000304007388 */ /* 0x0041e80000000800 */
[----:B---3--:R1:W-:Y:S04]  /*0e80*/  STS [R4+0x400], R19 ;  /* 0x0004001304007388 */ /* 0x0083e80000000800 */
[----:B----4-:R1:W-:Y:S04]  /*0e90*/  STS [R4+0x800], R9 ;  /* 0x0008000904007388 */ /* 0x0103e80000000800 */
[----:B-----5:R1:W-:Y:S04]  /*0ea0*/  STS [R4+0xc00], R11 ;  /* 0x000c000b04007388 */ /* 0x0203e80000000800 */
[----:B------:R1:W-:Y:S04]  /*0eb0*/  STS [R4+0x1400], R5 ;  /* 0x0014000504007388 */ /* 0x0003e80000000800 */
[----:B------:R1:W-:Y:S04]  /*0ec0*/  STS [R4+0x1000], R13 ;  /* 0x0010000d04007388 */ /* 0x0003e80000000800 */
[----:B------:R1:W-:Y:S04]  /*0ed0*/  STS [R4+0x1800], R7 ;  /* 0x0018000704007388 */ /* 0x0003e80000000800 */
[----:B------:R1:W-:Y:S04]  /*0ee0*/  STS [R4+0x1c00], R15 ;  /* 0x001c000f04007388 */ /* 0x0003e80000000800 */
[----:B------:R1:W-:Y:S01]  /*0ef0*/  STS [R4+0x2000], R17 ;  /* 0x0020001104007388 */ /* 0x0003e20000000800 */
[----:B------:R-:W-:Y:S06]  /*0f00*/  BAR.SYNC.DEFER_BLOCKING 0x0 ;  /* 0x0000000000007b1d */ /* 0x000fec0000010000 */
[----:B------:R1:W2:Y:S04]  /*0f10*/  LDS R48, [R8+UR5+0x198] ;  /* 0x0001980508307984 */ /* 0x0002a80008000800 */
[----:B------:R1:W3:Y:S04]  /*0f20*/  LDS R45, [R8+UR5] ;  /* 0x00000005082d7984 */ /* 0x0002e80008000800 */
[----:B------:R1:W4:Y:S04]  /*0f30*/  LDS R47, [R8+UR5+0x4] ;  /* 0x00000405082f7984 */ /* 0x0003280008000800 */
[----:B------:R1:W0:Y:S04]  /*0f40*/  LDS R49, [R8+UR5+0x8] ;  /* 0x0000080508317984 */ /* 0x0002280008000800 */
        /* <DEDUP_REMOVED lines=40> */
[----:B------:R1:W1:Y:S04]  /*11d0*/  LDS R90, [R8+UR5+0x9c] ;  /* 0x00009c05085a7984 */ /* 0x0002680008000800 */
        /* <DEDUP_REMOVED lines=8> */
[----:B------:R1:W1:Y:S01]  /*1260*/  LDS R98, [R8+UR5+0x1a0] ;  /* 0x0001a00508627984 */ /* 0x0002620008000800 */
[----:B0-234-:R-:W-:-:S07]  /*1270*/  IMAD.MOV.U32 R3, RZ, RZ, RZ ;  /* 0x000000ffff037224 */ /* 0x01dfce00078e00ff */
.L_x_4:
[----:B------:R-:W-:Y:S01]  /*1280*/  IMAD R100, R3, 0x7, RZ ;  /* 0x0000000703647824 */ /* 0x000fe200078e02ff */
[----:B------:R-:W-:Y:S01]  /*1290*/  UPLOP3.LUT UP1, UPT, UPT, UPT, UP0, 0x80, 0x8 ;  /* 0x000000000008789c */ /* 0x000fe20003f2f000 */
[----:B------:R-:W-:Y:S01]  /*12a0*/  IMAD R2, R46, 0x2, R3 ;  /* 0x000000022e027824 */ /* 0x000fe200078e0203 */
[----:B------:R-:W-:Y:S02]  /*12b0*/  UPLOP3.LUT UP0, UPT, UPT, UPT, UPT, 0x40, 0x4 ;  /* 0x000000000004789c */ /* 0x000fe40003f0e870 */
[----:B------:R-:W-:Y:S01]  /*12c0*/  SHF.L.U32 R100, R100, 0x2, RZ ;  /* 0x0000000264647819 */ /* 0x000fe200000006ff */
[----:B------:R-:W-:-:S03]  /*12d0*/  IMAD R2, R2, 0x12, RZ ;  /* 0x0000001202027824 */ /* 0x000fc600078e02ff */
[C---:B------:R-:W-:Y:S02]  /*12e0*/  ISETP.EQ.AND P3, PT, R100.reuse, RZ, PT ;  /* 0x000000ff6400720c */ /* 0x040fe40003f62270 */
[C---:B------:R-:W-:Y:S02]  /*12f0*/  ISETP.EQ.AND P0, PT, R100.reuse, 0x4, PT ;  /* 0x000000046400780c */ /* 0x040fe40003f02270 */
[C---:B------:R-:W-:Y:S02]  /*1300*/  ISETP.EQ.AND P1, PT, R100.reuse, 0x8, PT ;  /* 0x000000086400780c */ /* 0x040fe40003f22270 */
[C---:B------:R-:W-:Y:S02]  /*1310*/  ISETP.EQ.AND P2, PT, R100.reuse, 0xc, PT ;  /* 0x0000000c6400780c */ /* 0x040fe40003f42270 */
[C---:B------:R-:W-:Y:S02]  /*1320*/  ISETP.EQ.AND P4, PT, R100.reuse, 0x14, PT ;  /* 0x000000146400780c */ /* 0x040fe40003f82270 */
[----:B------:R-:W-:-:S02]  /*1330*/  ISETP.EQ.AND P5, PT, R100, 0x18, PT ;  /* 0x000000186400780c */ /* 0x000fc40003fa2270 */
[----:B------:R-:W-:Y:S01]  /*1340*/  P2R R105, PR, RZ, 0x2 ;  /* 0x00000002ff697803 */ /* 0x000fe20000000000 */
[----:B------:R-:W-:Y:S01]  /*1350*/  @P3 IMAD.MOV.U32 R14, RZ, RZ, R34 ;  /* 0x000000ffff0e3224 */ /* 0x000fe200078e0022 */
[C---:B------:R-:W-:Y:S02]  /*1360*/  ISETP.EQ.AND P3, PT, R100.reuse, 0x10, PT ;  /* 0x000000106400780c */ /* 0x040fe40003f62270 */
[----:B------:R-:W-:Y:S01]  /*1370*/  @P0 MOV R14, R0 ;  /* 0x00000000000e0202 */ /* 0x000fe20000000f00 */
[----:B------:R-:W-:Y:S01]  /*1380*/  @P1 IMAD.MOV.U32 R14, RZ, RZ, R20 ;  /* 0x000000ffff0e1224 */ /* 0x000fe200078e0014 */
[C---:B------:R-:W-:Y:S01]  /*1390*/  ISETP.EQ.AND P6, PT, R100.reuse, 0x1c, PT ;  /* 0x0000001c6400780c */ /* 0x040fe20003fc2270 */
[----:B------:R-:W-:Y:S01]  /*13a0*/  @P2 IMAD.MOV.U32 R14, RZ, RZ, R21 ;  /* 0x000000ffff0e2224 */ /* 0x000fe200078e0015 */
[----:B------:R-:W-:Y:S02]  /*13b0*/  ISETP.EQ.AND P1, PT, R100, 0x20, PT ;  /* 0x000000206400780c */ /* 0x000fe40003f22270 */
[----:B------:R-:W-:-:S02]  /*13c0*/  LEA R102, R2, UR4, 0x2 ;  /* 0x0000000402667c11 */ /* 0x000fc4000f8e10ff */
[----:B------:R-:W-:Y:S02]  /*13d0*/  P2R R106, PR, RZ, 0x4 ;  /* 0x00000004ff6a7803 */ /* 0x000fe40000000000 */
[C---:B------:R-:W-:Y:S01]  /*13e0*/  ISETP.EQ.AND P2, PT, R100.reuse, RZ, PT ;  /* 0x000000ff6400720c */ /* 0x040fe20003f42270 */
[----:B------:R-:W0:Y:S01]  /*13f0*/  LDS.64 R2, [R102] ;  /* 0x0000000066027984 */ /* 0x000e220000000a00 */
[----:B------:R-:W-:Y:S01]  /*1400*/  @P3 MOV R14, R22 ;  /* 0x00000016000e3202 */ /* 0x000fe20000000f00 */
[----:B------:R-:W-:Y:S01]  /*1410*/  @P4 IMAD.MOV.U32 R14, RZ, RZ, R23 ;  /* 0x000000ffff0e4224 */ /* 0x000fe200078e0017 */
[----:B------:R-:W-:Y:S01]  /*1420*/  P2R R107, PR, RZ, 0x10 ;  /* 0x00000010ff6b7803 */ /* 0x000fe20000000000 */
[----:B------:R-:W-:Y:S01]  /*1430*/  @P5 IMAD.MOV.U32 R14, RZ, RZ, R24 ;  /* 0x000000ffff0e5224 */ /* 0x000fe200078e0018 */
[----:B------:R-:W-:Y:S01]  /*1440*/  @P6 MOV R14, R25 ;  /* 0x00000019000e6202 */ /* 0x000fe20000000f00 */
[----:B------:R-:W-:Y:S01]  /*1450*/  @P1 IMAD.MOV.U32 R14, RZ, RZ, R26 ;  /* 0x000000ffff0e1224 */ /* 0x000fe200078e001a */
[----:B------:R-:W-:Y:S01]  /*1460*/  ISETP.EQ.AND P1, PT, R100, 0x24, PT ;  /* 0x000000246400780c */ /* 0x000fe20003f22270 */
[----:B-1----:R-:W1:Y:S01]  /*1470*/  LDS.64 R4, [R102+0x8] ;  /* 0x0000080066047984 */ /* 0x002e620000000a00 */
[----:B------:R-:W-:-:S03]  /*1480*/  P2R R108, PR, RZ, 0x8 ;  /* 0x00000008ff6c7803 */ /* 0x000fc60000000000 */
[----:B------:R-:W2:Y:S04]  /*1490*/  LDS.64 R6, [R102+0x10] ;  /* 0x0000100066067984 */ /* 0x000ea80000000a00 */
[----:B------:R-:W3:Y:S04]  /*14a0*/  LDS.64 R8, [R102+0x18] ;  /* 0x0000180066087984 */ /* 0x000ee80000000a00 */
[----:B------:R-:W-:Y:S01]  /*14b0*/  @P1 IMAD.MOV.U32 R14, RZ, RZ, R27 ;  /* 0x000000ffff0e1224 */ /* 0x000fe200078e001b */
[----:B------:R-:W-:Y:S01]  /*14c0*/  ISETP.EQ.AND P1, PT, R100, 0x28, PT ;  /* 0x000000286400780c */ /* 0x000fe20003f22270 */
[----:B------:R-:W4:Y:S04]  /*14d0*/  LDS.64 R10, [R102+0x20] ;  /* 0x00002000660a7984 */ /* 0x000f280000000a00 */
[----:B------:R-:W5:Y:S08]  /*14e0*/  LDS.64 R12, [R102+0x28] ;  /* 0x00002800660c7984 */ /* 0x000f700000000a00 */
[----:B------:R-:W-:-:S02]  /*14f0*/  @P1 MOV R14, R28 ;  /* 0x0000001c000e1202 */ /* 0x000fc40000000f00 */
[----:B------:R-:W-:-:S13]  /*1500*/  ISETP.EQ.AND P1, PT, R100, 0x2c, PT ;  /* 0x0000002c6400780c */ /* 0x000fda0003f22270 */
[----:B------:R-:W-:Y:S01]  /*1510*/  @P1 IMAD.MOV.U32 R14, RZ, RZ, R29 ;  /* 0x000000ffff0e1224 */ /* 0x000fe200078e001d */
[----:B------:R-:W-:-:S13]  /*1520*/  ISETP.EQ.AND P1, PT, R100, 0x30, PT ;  /* 0x000000306400780c */ /* 0x000fda0003f22270 */
[----:B------:R-:W-:Y:S01]  /*1530*/  @P1 IMAD.MOV.U32 R14, RZ, RZ, R30 ;  /* 0x000000ffff0e1224 */ /* 0x000fe200078e001e */
[----:B------:R-:W-:-:S13]  /*1540*/  ISETP.EQ.AND P1, PT, R100, 0x34, PT ;  /* 0x000000346400780c */ /* 0x000fda0003f22270 */
[----:B------:R-:W-:-:S05]  /*1550*/  @P1 MOV R14, R31 ;  /* 0x0000001f000e1202 */ /* 0x000fca0000000f00 */
[----:B0-----:R-:W-:-:S04]  /*1560*/  FFMA R14, R45, R2, R14 ;  /* 0x000000022d0e7223 */ /* 0x001fc8000000000e */
[----:B------:R-:W-:Y:S02]  /*1570*/  FFMA R16, R47, R3, R14 ;  /* 0x000000032f107223 */ /* 0x000fe4000000000e */
[----:B------:R-:W0:Y:S02]  /*1580*/  LDS.64 R14, [R102+0x30] ;  /* 0x00003000660e7984 */ /* 0x000e240000000a00 */
[----:B-1----:R-:W-:-:S04]  /*1590*/  FFMA R17, R49, R4, R16 ;  /* 0x0000000431117223 */ /* 0x002fc80000000010 */
[----:B------:R-:W-:Y:S02]  /*15a0*/  FFMA R18, R50, R5, R17 ;  /* 0x0000000532127223 */ /* 0x000fe40000000011 */
[----:B------:R-:W1:Y:S02]  /*15b0*/  LDS.64 R16, [R102+0x38] ;  /* 0x0000380066107984 */ /* 0x000e640000000a00 */
[----:B--2---:R-:W-:-:S04]  /*15c0*/  FFMA R19, R51, R6, R18 ;  /* 0x0000000633137223 */ /* 0x004fc80000000012 */
[----:B------:R-:W-:Y:S02]  /*15d0*/  FFMA R104, R52, R7, R19 ;  /* 0x0000000734687223 */ /* 0x000fe40000000013 */
[----:B------:R-:W2:Y:S02]  /*15e0*/  LDS.64 R18, [R102+0x40] ;  /* 0x0000400066127984 */ /* 0x000ea40000000a00 */
[----:B---3--:R-:W-:-:S04]  /*15f0*/  FFMA R103, R53, R8, R104 ;  /* 0x0000000835677223 */ /* 0x008fc80000000068 */
[----:B------:R-:W-:-:S04]  /*1600*/  FFMA R104, R54, R9, R103 ;  /* 0x0000000936687223 */ /* 0x000fc80000000067 */
[----:B----4-:R-:W-:-:S04]  /*1610*/  FFMA R103, R55, R10, R104 ;  /* 0x0000000a37677223 */ /* 0x010fc80000000068 */
[----:B------:R-:W-:-:S04]  /*1620*/  FFMA R104, R56, R11, R103 ;  /* 0x0000000b38687223 */ /* 0x000fc80000000067 */
[----:B-----5:R-:W-:-:S04]  /*1630*/  FFMA R103, R57, R12, R104 ;  /* 0x0000000c39677223 */ /* 0x020fc80000000068 */
[----:B------:R-:W-:-:S04]  /*1640*/  FFMA R104, R58, R13, R103 ;  /* 0x0000000d3a687223 */ /* 0x000fc80000000067 */
[----:B0-----:R-:W-:-:S04]  /*1650*/  FFMA R103, R59, R14, R104 ;  /* 0x0000000e3b677223 */ /* 0x001fc80000000068 */
[----:B------:R-:W-:-:S04]  /*1660*/  FFMA R104, R60, R15, R103 ;  /* 0x0000000f3c687223 */ /* 0x000fc80000000067 */
[----:B-1----:R-:W-:-:S04]  /*1670*/  FFMA R103, R61, R16, R104 ;  /* 0x000000103d677223 */ /* 0x002fc80000000068 */
[----:B------:R-:W-:-:S04]  /*1680*/  FFMA R104, R62, R17, R103 ;  /* 0x000000113e687223 */ /* 0x000fc80000000067 */
[----:B--2---:R-:W-:Y:S01]  /*1690*/  FFMA R103, R63, R18, R104 ;  /* 0x000000123f677223 */ /* 0x004fe20000000068 */
[----:B------:R-:W-:-:S03]  /*16a0*/  P2R R104, PR, RZ, 0x1 ;  /* 0x00000001ff687803 */ /* 0x000fc60000000000 */
[----:B------:R-:W-:-:S04]  /*16b0*/  FFMA R103, R64, R19, R103 ;  /* 0x0000001340677223 */ /* 0x000fc80000000067 */
[--C-:B------:R-:W-:Y:S01]  /*16c0*/  @P1 IMAD.MOV.U32 R31, RZ, RZ, R103.reuse ;  /* 0x000000ffff1f1224 */ /* 0x100fe200078e0067 */
[----:B------:R-:W-:Y:S01]  /*16d0*/  ISETP.EQ.AND P1, PT, R100, -0x4, PT ;  /* 0xfffffffc6400780c */ /* 0x000fe20003f22270 */
[--C-:B------:R-:W-:Y:S01]  /*16e0*/  @P2 IMAD.MOV.U32 R34, RZ, RZ, R103.reuse ;  /* 0x000000ffff222224 */ /* 0x100fe200078e0067 */
[-C--:B------:R-:W-:Y:S01]  /*16f0*/  @P0 MOV R0, R103.reuse ;  /* 0x0000006700000202 */ /* 0x080fe20000000f00 */
[--C-:B------:R-:W-:Y:S01]  /*1700*/  @P4 IMAD.MOV.U32 R23, RZ, RZ, R103.reuse ;  /* 0x000000ffff174224 */ /* 0x100fe200078e0067 */
[-C--:B------:R-:W-:Y:S01]  /*1710*/  @P3 MOV R22, R103.reuse ;  /* 0x0000006700163202 */ /* 0x080fe20000000f00 */
[----:B------:R-:W-:Y:S01]  /*1720*/  @P5 IMAD.MOV.U32 R24, RZ, RZ, R103 ;  /* 0x000000ffff185224 */ /* 0x000fe200078e0067 */
[----:B------:R-:W-:-:S07]  /*1730*/  @P6 MOV R25, R103 ;  /* 0x0000006700196202 */ /* 0x000fce0000000f00 */
[----:B------:R-:W-:Y:S01]  /*1740*/  @P1 IMAD.MOV.U32 R102, RZ, RZ, R34 ;  /* 0x000000ffff661224 */ /* 0x000fe200078e0022 */
[----:B------:R-:W-:Y:S02]  /*1750*/  ISETP.NE.AND P1, PT, R105, RZ, PT ;  /* 0x000000ff6900720c */ /* 0x000fe40003f25270 */
[----:B------:R-:W-:Y:S02]  /*1760*/  @P2 MOV R102, R0 ;  /* 0x0000000000662202 */ /* 0x000fe40000000f00 */
[----:B------:R-:W-:Y:S02]  /*1770*/  ISETP.NE.AND P2, PT, R106, RZ, PT ;  /* 0x000000ff6a00720c */ /* 0x000fe40003f45270 */
[----:B------:R-:W-:Y:S02]  /*1780*/  P2R R105, PR, RZ, 0x2 ;  /* 0x00000002ff697803 */ /* 0x000fe40000000000 */
[----:B------:R-:W-:-:S05]  /*1790*/  P2R R106, PR, RZ, 0x4 ;  /* 0x00000004ff6a7803 */ /* 0x000fca0000000000 */
[----:B------:R-:W-:-:S04]  /*17a0*/  @P1 IMAD.MOV.U32 R20, RZ, RZ, R103 ;  /* 0x000000ffff141224 */ /* 0x000fc800078e0067 */
[----:B------:R-:W-:Y:S02]  /*17b0*/  @P2 IMAD.MOV.U32 R21, RZ, RZ, R103 ;  /* 0x000000ffff152224 */ /* 0x000fe400078e0067 */
[----:B------:R-:W-:Y:S01]  /*17c0*/  @P0 IMAD.MOV.U32 R102, RZ, RZ, R20 ;  /* 0x000000ffff660224 */ /* 0x000fe200078e0014 */
[C---:B------:R-:W-:Y:S01]  /*17d0*/  ISETP.EQ.AND P0, PT, R100.reuse, 0x30, PT ;  /* 0x000000306400780c */ /* 0x040fe20003f02270 */
[----:B------:R-:W-:Y:S01]  /*17e0*/  @P1 IMAD.MOV.U32 R102, RZ, RZ, R21 ;  /* 0x000000ffff661224 */ /* 0x000fe200078e0015 */
[----:B------:R-:W-:Y:S01]  /*17f0*/  @P2 MOV R102, R22 ;  /* 0x0000001600662202 */ /* 0x000fe20000000f00 */
[----:B------:R-:W-:Y:S01]  /*1800*/  @P3 IMAD.MOV.U32 R102, RZ, RZ, R23 ;  /* 0x000000ffff663224 */ /* 0x000fe200078e0017 */
[C---:B------:R-:W-:Y:S01]  /*1810*/  ISETP.EQ.AND P3, PT, R100.reuse, 0x24, PT ;  /* 0x000000246400780c */ /* 0x040fe20003f62270 */
[----:B------:R-:W-:Y:S01]  /*1820*/  @P4 IMAD.MOV.U32 R102, RZ, RZ, R24 ;  /* 0x000000ffff664224 */ /* 0x000fe200078e0018 */
[C---:B------:R-:W-:Y:S02]  /*1830*/  ISETP.EQ.AND P4, PT, R100.reuse, 0x20, PT ;  /* 0x000000206400780c */ /* 0x040fe40003f82270 */
[----:B------:R-:W-:-:S02]  /*1840*/  ISETP.EQ.AND P2, PT, R100, 0x28, PT ;  /* 0x000000286400780c */ /* 0x000fc40003f42270 */
[----:B------:R-:W-:Y:S02]  /*1850*/  ISETP.EQ.AND P1, PT, R100, 0x2c, PT ;  /* 0x0000002c6400780c */ /* 0x000fe40003f22270 */
[----:B------:R-:W-:Y:S01]  /*1860*/  @P5 MOV R102, R25 ;  /* 0x0000001900665202 */ /* 0x000fe20000000f00 */
[----:B------:R-:W-:-:S04]  /*1870*/  @P0 IMAD.MOV.U32 R30, RZ, RZ, R103 ;  /* 0x000000ffff1e0224 */ /* 0x000fc800078e0067 */
[--C-:B------:R-:W-:Y:S02]  /*1880*/  @P3 IMAD.MOV.U32 R27, RZ, RZ, R103.reuse ;  /* 0x000000ffff1b3224 */ /* 0x100fe400078e0067 */
[--C-:B------:R-:W-:Y:S02]  /*1890*/  @P4 IMAD.MOV.U32 R26, RZ, RZ, R103.reuse ;  /* 0x000000ffff1a4224 */ /* 0x100fe400078e0067 */
[----:B------:R-:W-:Y:S02]  /*18a0*/  @P2 MOV R28, R103 ;  /* 0x00000067001c2202 */ /* 0x000fe40000000f00 */
[----:B------:R-:W-:Y:S02]  /*18b0*/  @P1 IMAD.MOV.U32 R29, RZ, RZ, R103 ;  /* 0x000000ffff1d1224 */ /* 0x000fe400078e0067 */
[----:B------:R-:W-:Y:S02]  /*18c0*/  @P6 IMAD.MOV.U32 R102, RZ, RZ, R26 ;  /* 0x000000ffff666224 */ /* 0x000fe400078e001a */
[----:B------:R-:W-:Y:S01]  /*18d0*/  @P4 IMAD.MOV.U32 R102, RZ, RZ, R27 ;  /* 0x000000ffff664224 */ /* 0x000fe200078e001b */
[----:B------:R-:W-:Y:S01]  /*18e0*/  @P3 MOV R102, R28 ;  /* 0x0000001c00663202 */ /* 0x000fe20000000f00 */
[----:B------:R-:W-:Y:S01]  /*18f0*/  @P2 IMAD.MOV.U32 R102, RZ, RZ, R29 ;  /* 0x000000ffff662224 */ /* 0x000fe200078e001d */
[----:B------:R-:W-:Y:S01]  /*1900*/  @P1 MOV R102, R30 ;  /* 0x0000001e00661202 */ /* 0x000fe20000000f00 */
[----:B------:R-:W-:Y:S01]  /*1910*/  @P0 IMAD.MOV.U32 R102, RZ, RZ, R31 ;  /* 0x000000ffff660224 */ /* 0x000fe200078e001f */
[----:B------:R-:W-:-:S02]  /*1920*/  ISETP.EQ.AND P1, PT, R100, -0x4, PT ;  /* 0xfffffffc6400780c */ /* 0x000fc40003f22270 */
[----:B------:R-:W-:Y:S01]  /*1930*/  ISETP.EQ.AND P2, PT, R100, RZ, PT ;  /* 0x000000ff6400720c */ /* 0x000fe20003f42270 */
[----:B------:R-:W-:Y:S01]  /*1940*/  FFMA R102, R47, R2, R102 ;  /* 0x000000022f667223 */ /* 0x000fe20000000066 */
[----:B------:R-:W-:Y:S02]  /*1950*/  ISETP.NE.AND P3, PT, R108, RZ, PT ;  /* 0x000000ff6c00720c */ /* 0x000fe40003f65270 */
[----:B------:R-:W-:Y:S01]  /*1960*/  ISETP.NE.AND P4, PT, R107, RZ, PT ;  /* 0x000000ff6b00720c */ /* 0x000fe20003f85270 */
[----:B------:R-:W-:Y:S01]  /*1970*/  FFMA R102, R49, R3, R102 ;  /* 0x0000000331667223 */ /* 0x000fe20000000066 */
[----:B------:R-:W-:-:S03]  /*1980*/  P2R R107, PR, RZ, 0x8 ;  /* 0x00000008ff6b7803 */ /* 0x000fc60000000000 */
[----:B------:R-:W-:-:S04]  /*1990*/  FFMA R102, R65, R4, R102 ;  /* 0x0000000441667223 */ /* 0x000fc80000000066 */
        /* <DEDUP_REMOVED lines=24> */
[----:B------:R-:W-:Y:S01]  /*1b20*/  ISETP.NE.AND P0, PT, R104, RZ, PT ;  /* 0x000000ff6800720c */ /* 0x000fe20003f05270 */
[----:B------:R-:W-:Y:S01]  /*1b30*/  @P1 IMAD.MOV.U32 R102, RZ, RZ, R0 ;  /* 0x000000ffff661224 */ /* 0x000fe200078e0000 */
[----:B------:R-:W-:Y:S02]  /*1b40*/  ISETP.NE.AND P1, PT, R105, RZ, PT ;  /* 0x000000ff6900720c */ /* 0x000fe40003f25270 */
[----:B------:R-:W-:Y:S02]  /*1b50*/  P2R R104, PR, RZ, 0x1 ;  /* 0x00000001ff687803 */ /* 0x000fe40000000000 */
[----:B------:R-:W-:-:S07]  /*1b60*/  P2R R105, PR, RZ, 0x2 ;  /* 0x00000002ff697803 */ /* 0x000fce0000000000 */
[----:B------:R-:W-:Y:S02]  /*1b70*/  @P0 MOV R20, R103 ;  /* 0x0000006700140202 */ /* 0x000fe40000000f00 */
[----:B------:R-:W-:Y:S02]  /*1b80*/  @P1 IMAD.MOV.U32 R21, RZ, RZ, R103 ;  /* 0x000000ffff151224 */ /* 0x000fe400078e0067 */
[----:B------:R-:W-:Y:S02]  /*1b90*/  @P2 MOV R102, R20 ;  /* 0x0000001400662202 */ /* 0x000fe40000000f00 */
[----:B------:R-:W-:Y:S01]  /*1ba0*/  ISETP.NE.AND P2, PT, R106, RZ, PT ;  /* 0x000000ff6a00720c */ /* 0x000fe20003f45270 */
[----:B------:R-:W-:Y:S01]  /*1bb0*/  @P0 IMAD.MOV.U32 R102, RZ, RZ, R21 ;  /* 0x000000ffff660224 */ /* 0x000fe200078e0015 */
[----:B------:R-:W-:Y:S02]  /*1bc0*/  ISETP.EQ.AND P0, PT, R100, 0x28, PT ;  /* 0x000000286400780c */ /* 0x000fe40003f02270 */
[----:B------:R-:W-:-:S09]  /*1bd0*/  P2R R106, PR, RZ, 0x4 ;  /* 0x00000004ff6a7803 */ /* 0x000fd20000000000 */
[----:B------:R-:W-:Y:S02]  /*1be0*/  @P2 IMAD.MOV.U32 R22, RZ, RZ, R103 ;  /* 0x000000ffff162224 */ /* 0x000fe400078e0067 */
[----:B------:R-:W-:Y:S02]  /*1bf0*/  @P0 MOV R29, R103 ;  /* 0x00000067001d0202 */ /* 0x000fe40000000f00 */
[----:B------:R-:W-:Y:S01]  /*1c00*/  @P1 IMAD.MOV.U32 R102, RZ, RZ, R22 ;  /* 0x000000ffff661224 */ /* 0x000fe200078e0016 */
[----:B------:R-:W-:Y:S01]  /*1c10*/  @P2 MOV R102, R23 ;  /* 0x0000001700662202 */ /* 0x000fe20000000f00 */
[----:B------:R-:W-:Y:S01]  /*1c20*/  @P3 IMAD.MOV.U32 R102, RZ, RZ, R24 ;  /* 0x000000ffff663224 */ /* 0x000fe200078e0018 */
[C---:B------:R-:W-:Y:S01]  /*1c30*/  ISETP.EQ.AND P3, PT, R100.reuse, 0x20, PT ;  /* 0x000000206400780c */ /* 0x040fe20003f62270 */
[----:B------:R-:W-:Y:S01]  /*1c40*/  @P4 IMAD.MOV.U32 R102, RZ, RZ, R25 ;  /* 0x000000ffff664224 */ /* 0x000fe200078e0019 */
[C---:B------:R-:W-:Y:S02]  /*1c50*/  ISETP.EQ.AND P1, PT, R100.reuse, 0x24, PT ;  /* 0x000000246400780c */ /* 0x040fe40003f22270 */
[----:B------:R-:W-:-:S02]  /*1c60*/  ISETP.EQ.AND P2, PT, R100, 0x2c, PT ;  /* 0x0000002c6400780c */ /* 0x000fc40003f42270 */
[----:B------:R-:W-:-:S07]  /*1c70*/  @P5 MOV R102, R26 ;  /* 0x0000001a00665202 */ /* 0x000fce0000000f00 */
[--C-:B------:R-:W-:Y:S02]  /*1c80*/  @P3 IMAD.MOV.U32 R27, RZ, RZ, R103.reuse ;  /* 0x000000ffff1b3224 */ /* 0x100fe400078e0067 */
[--C-:B------:R-:W-:Y:S02]  /*1c90*/  @P1 IMAD.MOV.U32 R28, RZ, RZ, R103.reuse ;  /* 0x000000ffff1c1224 */ /* 0x100fe400078e0067 */
[----:B------:R-:W-:Y:S02]  /*1ca0*/  @P2 IMAD.MOV.U32 R30, RZ, RZ, R103 ;  /* 0x000000ffff1e2224 */ /* 0x000fe400078e0067 */
[----:B------:R-:W-:Y:S02]  /*1cb0*/  @P6 IMAD.MOV.U32 R102, RZ, RZ, R27 ;  /* 0x000000ffff666224 */ /* 0x000fe400078e001b */
[----:B------:R-:W-:Y:S01]  /*1cc0*/  @P3 IMAD.MOV.U32 R102, RZ, RZ, R28 ;  /* 0x000000ffff663224 */ /* 0x000fe200078e001c */
[----:B------:R-:W-:Y:S01]  /*1cd0*/  @P1 MOV R102, R29 ;  /* 0x0000001d00661202 */ /* 0x000fe20000000f00 */
[----:B------:R-:W-:Y:S01]  /*1ce0*/  @P0 IMAD.MOV.U32 R102, RZ, RZ, R30 ;  /* 0x000000ffff660224 */ /* 0x000fe200078e001e */
[C---:B------:R-:W-:Y:S01]  /*1cf0*/  ISETP.EQ.AND P0, PT, R100.reuse, -0x8, PT ;  /* 0xfffffff86400780c */ /* 0x040fe20003f02270 */
[----:B------:R-:W-:Y:S01]  /*1d00*/  @P2 IMAD.MOV.U32 R102, RZ, RZ, R31 ;  /* 0x000000ffff662224 */ /* 0x000fe200078e001f */
[----:B------:R-:W-:-:S02]  /*1d10*/  ISETP.EQ.AND P1, PT, R100, -0x4, PT ;  /* 0xfffffffc6400780c */ /* 0x000fc40003f22270 */
[----:B------:R-:W-:Y:S01]  /*1d20*/  ISETP.EQ.AND P3, PT, R100, -0xc, PT ;  /* 0xfffffff46400780c */ /* 0x000fe20003f62270 */
        /* <DEDUP_REMOVED lines=19> */
[----:B------:R-:W-:Y:S01]  /*1e60*/  @P2 MOV R31, R103 ;  /* 0x00000067001f2202 */ /* 0x000fe20000000f00 */
[--C-:B------:R-:W-:Y:S01]  /*1e70*/  @P1 IMAD.MOV.U32 R0, RZ, RZ, R103.reuse ;  /* 0x000000ffff001224 */ /* 0x100fe200078e0067 */
[----:B------:R-:W-:Y:S01]  /*1e80*/  ISETP.EQ.AND P2, PT, R100, RZ, PT ;  /* 0x000000ff6400720c */ /* 0x000fe20003f42270 */
[--C-:B------:R-:W-:Y:S01]  /*1e90*/  @P4 IMAD.MOV.U32 R25, RZ, RZ, R103.reuse ;  /* 0x000000ffff194224 */ /* 0x100fe200078e0067 */
[----:B------:R-:W-:Y:S01]  /*1ea0*/  @P3 MOV R102, R34 ;  /* 0x0000002200663202 */ /* 0x000fe20000000f00 */
[----:B------:R-:W-:Y:S01]  /*1eb0*/  @P0 IMAD.MOV.U32 R102, RZ, RZ, R0 ;  /* 0x000000ffff660224 */ /* 0x000fe200078e0000 */
[----:B------:R-:W-:Y:S01]  /*1ec0*/  ISETP.NE.AND P0, PT, R104, RZ, PT ;  /* 0x000000ff6800720c */ /* 0x000fe20003f05270 */
[----:B------:R-:W-:Y:S01]  /*1ed0*/  @P5 IMAD.MOV.U32 R26, RZ, RZ, R103 ;  /* 0x000000ffff1a5224 */ /* 0x000fe200078e0067 */
[----:B------:R-:W-:Y:S02]  /*1ee0*/  ISETP.NE.AND P3, PT, R107, RZ, PT ;  /* 0x000000ff6b00720c */ /* 0x000fe40003f65270 */
[----:B------:R-:W-:-:S02]  /*1ef0*/  P2R R107, PR, RZ, 0x1 ;  /* 0x00000001ff6b7803 */ /* 0x000fc40000000000 */
[----:B------:R-:W-:Y:S02]  /*1f00*/  @P6 MOV R27, R103 ;  /* 0x00000067001b6202 */ /* 0x000fe40000000f00 */
[----:B------:R-:W-:Y:S01]  /*1f10*/  P2R R108, PR, RZ, 0x8 ;  /* 0x00000008ff6c7803 */ /* 0x000fe20000000000 */
[----:B------:R-:W-:Y:S01]  /*1f20*/  @P2 IMAD.MOV.U32 R20, RZ, RZ, R103 ;  /* 0x000000ffff142224 */ /* 0x000fe200078e0067 */
[----:B------:R-:W-:-:S03]  /*1f30*/  P2R R104, PR, RZ, 0x10 ;  /* 0x00000010ff687803 */ /* 0x000fc60000000000 */
[----:B------:R-:W-:Y:S01]  /*1f40*/  @P0 MOV R21, R103 ;  /* 0x0000006700150202 */ /* 0x000fe20000000f00 */
[----:B------:R-:W-:Y:S01]  /*1f50*/  @P1 IMAD.MOV.U32 R102, RZ, RZ, R20 ;  /* 0x000000ffff661224 */ /* 0x000fe200078e0014 */
[----:B------:R-:W-:Y:S02]  /*1f60*/  ISETP.NE.AND P1, PT, R105, RZ, PT ;  /* 0x000000ff6900720c */ /* 0x000fe40003f25270 */
[----:B------:R-:W-:Y:S02]  /*1f70*/  @P2 MOV R102, R21 ;  /* 0x0000001500662202 */ /* 0x000fe40000000f00 */
[----:B------:R-:W-:Y:S02]  /*1f80*/  ISETP.NE.AND P2, PT, R106, RZ, PT ;  /* 0x000000ff6a00720c */ /* 0x000fe40003f45270 */
[----:B------:R-:W-:Y:S02]  /*1f90*/  @P3 MOV R24, R103 ;  /* 0x0000006700183202 */ /* 0x000fe40000000f00 */
[----:B------:R-:W-:-:S02]  /*1fa0*/  P2R R105, PR, RZ, 0x4 ;  /* 0x00000004ff697803 */ /* 0x000fc40000000000 */
[----:B------:R-:W-:-:S03]  /*1fb0*/  P2R R106, PR, RZ, 0x2 ;  /* 0x00000002ff6a7803 */ /* 0x000fc60000000000 */
        /* <DEDUP_REMOVED lines=9> */
[----:B------:R-:W-:Y:S02]  /*2050*/  ISETP.EQ.AND P1, PT, R100, 0x28, PT ;  /* 0x000000286400780c */ /* 0x000fe40003f22270 */
[----:B------:R-:W-:-:S02]  /*2060*/  @P5 MOV R102, R27 ;  /* 0x0000001b00665202 */ /* 0x000fc40000000f00 */
[C---:B------:R-:W-:Y:S02]  /*2070*/  ISETP.EQ.AND P3, PT, R100.reuse, -0xc, PT ;  /* 0xfffffff46400780c */ /* 0x040fe40003f62270 */
[----:B------:R-:W-:Y:S01]  /*2080*/  ISETP.EQ.AND P4, PT, R100, -0x10, PT ;  /* 0xfffffff06400780c */ /* 0x000fe20003f82270 */
[----:B------:R-:W-:-:S04]  /*2090*/  @P0 IMAD.MOV.U32 R29, RZ, RZ, R103 ;  /* 0x000000ffff1d0224 */ /* 0x000fc800078e0067 */
[----:B------:R-:W-:Y:S02]  /*20a0*/  @P2 IMAD.MOV.U32 R28, RZ, RZ, R103 ;  /* 0x000000ffff1c2224 */ /* 0x000fe400078e0067 */
[----:B------:R-:W-:Y:S02]  /*20b0*/  @P1 MOV R30, R103 ;  /* 0x00000067001e1202 */ /* 0x000fe40000000f00 */
[----:B------:R-:W-:Y:S02]  /*20c0*/  @P6 IMAD.MOV.U32 R102, RZ, RZ, R28 ;  /* 0x000000ffff666224 */ /* 0x000fe400078e001c */
[----:B------:R-:W-:Y:S01]  /*20d0*/  @P2 IMAD.MOV.U32 R102, RZ, RZ, R29 ;  /* 0x000000ffff662224 */ /* 0x000fe200078e001d */
[C---:B------:R-:W-:Y:S01]  /*20e0*/  ISETP.EQ.AND P2, PT, R100.reuse, RZ, PT ;  /* 0x000000ff6400720c */ /* 0x040fe20003f42270 */
[----:B------:R-:W-:Y:S01]  /*20f0*/  @P0 IMAD.MOV.U32 R102, RZ, RZ, R30 ;  /* 0x000000ffff660224 */ /* 0x000fe200078e001e */
[----:B------:R-:W-:Y:S02]  /*2100*/  @P1 MOV R102, R31 ;  /* 0x0000001f00661202 */ /* 0x000fe40000000f00 */
[----:B------:R-:W-:-:S03]  /*2110*/  ISETP.EQ.AND P0, PT, R100, -0x8, PT ;  /* 0xfffffff86400780c */ /* 0x000fc60003f02270 */
        /* <DEDUP_REMOVED lines=20> */
[----:B------:R-:W-:Y:S01]  /*2260*/  @P3 IMAD.MOV.U32 R34, RZ, RZ, R103 ;  /* 0x000000ffff223224 */ /* 0x000fe200078e0067 */
[-C--:B------:R-:W-:Y:S02]  /*2270*/  @P0 MOV R0, R103.reuse ;  /* 0x0000006700000202 */ /* 0x080fe40000000f00 */
[-C--:B------:R-:W-:Y:S01]  /*2280*/  @P2 MOV R21, R103.reuse ;  /* 0x0000006700152202 */ /* 0x080fe20000000f00 */
[----:B------:R-:W-:Y:S01]  /*2290*/  @P4 IMAD.MOV.U32 R102, RZ, RZ, R34 ;  /* 0x000000ffff664224 */ /* 0x000fe200078e0022 */
[----:B------:R-:W-:Y:S01]  /*22a0*/  ISETP.NE.AND P4, PT, R104, RZ, PT ;  /* 0x000000ff6800720c */ /* 0x000fe20003f85270 */
[----:B------:R-:W-:Y:S01]  /*22b0*/  @P3 IMAD.MOV.U32 R102, RZ, RZ, R0 ;  /* 0x000000ffff663224 */ /* 0x000fe200078e0000 */
[----:B------:R-:W-:Y:S02]  /*22c0*/  ISETP.NE.AND P3, PT, R108, RZ, PT ;  /* 0x000000ff6c00720c */ /* 0x000fe40003f65270 */
[----:B------:R-:W-:-:S02]  /*22d0*/  @P5 MOV R27, R103 ;  /* 0x00000067001b5202 */ /* 0x000fc40000000f00 */
[-C--:B------:R-:W-:Y:S02]  /*22e0*/  @P6 MOV R28, R103.reuse ;  /* 0x00000067001c6202 */ /* 0x080fe40000000f00 */
[----:B------:R-:W-:Y:S02]  /*22f0*/  @P1 MOV R20, R103 ;  /* 0x0000006700141202 */ /* 0x000fe40000000f00 */
[----:B------:R-:W-:Y:S02]  /*2300*/  P2R R104, PR, RZ, 0x10 ;  /* 0x00000010ff687803 */ /* 0x000fe40000000000 */
[----:B------:R-:W-:Y:S01]  /*2310*/  P2R R108, PR, RZ, 0x8 ;  /* 0x00000008ff6c7803 */ /* 0x000fe20000000000 */
[----:B------:R-:W-:Y:S01]  /*2320*/  @P0 IMAD.MOV.U32 R102, RZ, RZ, R20 ;  /* 0x000000ffff660224 */ /* 0x000fe200078e0014 */
[----:B------:R-:W-:Y:S01]  /*2330*/  ISETP.NE.AND P0, PT, R107, RZ, PT ;  /* 0x000000ff6b00720c */ /* 0x000fe20003f05270 */
[----:B------:R-:W-:Y:S01]  /*2340*/  @P1 IMAD.MOV.U32 R102, RZ, RZ, R21 ;  /* 0x000000ffff661224 */ /* 0x000fe200078e0015 */
[----:B------:R-:W-:-:S02]  /*2350*/  ISETP.NE.AND P1, PT, R106, RZ, PT ;  /* 0x000000ff6a00720c */ /* 0x000fc40003f25270 */
[----:B------:R-:W-:Y:S02]  /*2360*/  P2R R107, PR, RZ, 0x1 ;  /* 0x00000001ff6b7803 */ /* 0x000fe40000000000 */
[----:B------:R-:W-:Y:S02]  /*2370*/  P2R R106, PR, RZ, 0x2 ;  /* 0x00000002ff6a7803 */ /* 0x000fe40000000000 */
[-C--:B------:R-:W-:Y:S02]  /*2380*/  @P3 MOV R25, R103.reuse ;  /* 0x0000006700193202 */ /* 0x080fe40000000f00 */
[----:B------:R-:W-:-:S03]  /*2390*/  @P4 MOV R26, R103 ;  /* 0x00000067001a4202 */ /* 0x000fc60000000f00 */
[-C--:B------:R-:W-:Y:S02]  /*23a0*/  @P0 MOV R22, R103.reuse ;  /* 0x0000006700160202 */ /* 0x080fe40000000f00 */
[----:B------:R-:W-:-:S03]  /*23b0*/  @P1 MOV R23, R103 ;  /* 0x0000006700171202 */ /* 0x000fc60000000f00 */
[----:B------:R-:W-:Y:S01]  /*23c0*/  @P2 IMAD.MOV.U32 R102, RZ, RZ, R22 ;  /* 0x000000ffff662224 */ /* 0x000fe200078e0016 */
[----:B------:R-:W-:Y:S01]  /*23d0*/  ISETP.NE.AND P2, PT, R105, RZ, PT ;  /* 0x000000ff6900720c */ /* 0x000fe20003f45270 */
[----:B------:R-:W-:Y:S01]  /*23e0*/  @P0 IMAD.MOV.U32 R102, RZ, RZ, R23 ;  /* 0x000000ffff660224 */ /* 0x000fe200078e0017 */
[----:B------:R-:W-:Y:S02]  /*23f0*/  ISETP.EQ.AND P0, PT, R100, 0x24, PT ;  /* 0x000000246400780c */ /* 0x000fe40003f02270 */
[----:B------:R-:W-:-:S09]  /*2400*/  P2R R105, PR, RZ, 0x4 ;  /* 0x00000004ff697803 */ /* 0x000fd20000000000 */
[-C--:B------:R-:W-:Y:S02]  /*2410*/  @P2 MOV R24, R103.reuse ;  /* 0x0000006700182202 */ /* 0x080fe40000000f00 */
[----:B------:R-:W-:-:S03]  /*2420*/  @P0 MOV R30, R103 ;  /* 0x00000067001e0202 */ /* 0x000fc60000000f00 */
[----:B------:R-:W-:Y:S01]  /*2430*/  @P1 IMAD.MOV.U32 R102, RZ, RZ, R24 ;  /* 0x000000ffff661224 */ /* 0x000fe200078e0018 */
[C---:B------:R-:W-:Y:S01]  /*2440*/  ISETP.EQ.AND P1, PT, R100.reuse, 0x20, PT ;  /* 0x000000206400780c */ /* 0x040fe20003f22270 */
[----:B------:R-:W-:Y:S01]  /*2450*/  @P2 IMAD.MOV.U32 R102, RZ, RZ, R25 ;  /* 0x000000ffff662224 */ /* 0x000fe200078e0019 */
[C---:B------:R-:W-:Y:S01]  /*2460*/  ISETP.EQ.AND P2, PT, R100.reuse, RZ, PT ;  /* 0x000000ff6400720c */ /* 0x040fe20003f42270 */
[----:B------:R-:W-:Y:S01]  /*2470*/  @P3 IMAD.MOV.U32 R102, RZ, RZ, R26 ;  /* 0x000000ffff663224 */ /* 0x000fe200078e001a */
[C---:B------:R-:W-:Y:S01]  /*2480*/  ISETP.EQ.AND P3, PT, R100.reuse, -0xc, PT ;  /* 0xfffffff46400780c */ /* 0x040fe20003f62270 */
[----:B------:R-:W-:Y:S01]  /*2490*/  @P4 IMAD.MOV.U32 R102, RZ, RZ, R27 ;  /* 0x000000ffff664224 */ /* 0x000fe200078e001b */
[----:B------:R-:W-:Y:S01]  /*24a0*/  ISETP.EQ.AND P4, PT, R100, -0x10, PT ;  /* 0xfffffff06400780c */ /* 0x000fe20003f82270 */
[----:B------:R-:W-:-:S06]  /*24b0*/  @P5 IMAD.MOV.U32 R102, RZ, RZ, R28 ;  /* 0x000000ffff665224 */ /* 0x000fcc00078e001c */
[----:B------:R-:W-:-:S05]  /*24c0*/  @P1 MOV R29, R103 ;  /* 0x00000067001d1202 */ /* 0x000fca0000000f00 */
[----:B------:R-:W-:Y:S01]  /*24d0*/  @P6 IMAD.MOV.U32 R102, RZ, RZ, R29 ;  /* 0x000000ffff666224 */ /* 0x000fe200078e001d */
[----:B------:R-:W-:Y:S01]  /*24e0*/  @P1 MOV R102, R30 ;  /* 0x0000001e00661202 */ /* 0x000fe20000000f00 */
[----:B------:R-:W-:Y:S01]  /*24f0*/  @P0 IMAD.MOV.U32 R102, RZ, RZ, R31 ;  /* 0x000000ffff660224 */ /* 0x000fe200078e001f */
        /* <DEDUP_REMOVED lines=19> */
[----:B------:R-:W-:Y:S01]  /*2630*/  @P4 IMAD.MOV.U32 R34, RZ, RZ, R103 ;  /* 0x000000ffff224224 */ /* 0x000fe200078e0067 */
[-C--:B------:R-:W-:Y:S02]  /*2640*/  @P0 MOV R31, R103.reuse ;  /* 0x00000067001f0202 */ /* 0x080fe40000000f00 */
[C---:B------:R-:W-:Y:S01]  /*2650*/  ISETP.EQ.AND P0, PT, R100.reuse, -0x8, PT ;  /* 0xfffffff86400780c */ /* 0x040fe20003f02270 */
[----:B------:R-:W-:Y:S01]  /*2660*/  @P1 IMAD.MOV.U32 R102, RZ, RZ, R34 ;  /* 0x000000ffff661224 */ /* 0x000fe200078e0022 */
[----:B------:R-:W-:Y:S02]  /*2670*/  ISETP.EQ.AND P1, PT, R100, -0x4, PT ;  /* 0xfffffffc6400780c */ /* 0x000fe40003f22270 */
[-C--:B------:R-:W-:Y:S02]  /*2680*/  @P3 MOV R0, R103.reuse ;  /* 0x0000006700003202 */ /* 0x080fe40000000f00 */
[-C--:B------:R-:W-:Y:S02]  /*2690*/  @P2 MOV R22, R103.reuse ;  /* 0x0000006700162202 */ /* 0x080fe40000000f00 */
[----:B------:R-:W-:Y:S01]  /*26a0*/  @P5 MOV R28, R103 ;  /* 0x00000067001c5202 */ /* 0x000fe20000000f00 */
[----:B------:R-:W-:Y:S01]  /*26b0*/  @P4 IMAD.MOV.U32 R102, RZ, RZ, R0 ;  /* 0x000000ffff664224 */ /* 0x000fe200078e0000 */
[----:B------:R-:W-:-:S02]  /*26c0*/  ISETP.NE.AND P4, PT, R104, RZ, PT ;  /* 0x000000ff6800720c */ /* 0x000fc40003f85270 */
[-C--:B------:R-:W-:Y:S02]  /*26d0*/  @P6 MOV R29, R103.reuse ;  /* 0x00000067001d6202 */ /* 0x080fe40000000f00 */
[-C--:B------:R-:W-:Y:S02]  /*26e0*/  @P0 MOV R20, R103.reuse ;  /* 0x0000006700140202 */ /* 0x080fe40000000f00 */
[----:B------:R-:W-:Y:S02]  /*26f0*/  @P1 MOV R21, R103 ;  /* 0x0000006700151202 */ /* 0x000fe40000000f00 */
[----:B------:R-:W-:Y:S01]  /*2700*/  P2R R104, PR, RZ, 0x10 ;  /* 0x00000010ff687803 */ /* 0x000fe20000000000 */
[----:B------:R-:W-:Y:S01]  /*2710*/  @P3 IMAD.MOV.U32 R102, RZ, RZ, R20 ;  /* 0x000000ffff663224 */ /* 0x000fe200078e0014 */
[----:B------:R-:W-:Y:S01]  /*2720*/  ISETP.NE.AND P3, PT, R108, RZ, PT ;  /* 0x000000ff6c00720c */ /* 0x000fe20003f65270 */
[----:B------:R-:W-:Y:S01]  /*2730*/  @P0 IMAD.MOV.U32 R102, RZ, RZ, R21 ;  /* 0x000000ffff660224 */ /* 0x000fe200078e0015 */
[----:B------:R-:W-:Y:S01]  /*2740*/  ISETP.NE.AND P0, PT, R107, RZ, PT ;  /* 0x000000ff6b00720c */ /* 0x000fe20003f05270 */
[----:B------:R-:W-:Y:S01]  /*2750*/  @P1 IMAD.MOV.U32 R102, RZ, RZ, R22 ;  /* 0x000000ffff661224 */ /* 0x000fe200078e0016 */
[----:B------:R-:W-:-:S02]  /*2760*/  ISETP.NE.AND P1, PT, R106, RZ, PT ;  /* 0x000000ff6a00720c */ /* 0x000fc40003f25270 */
[----:B------:R-:W-:Y:S02]  /*2770*/  P2R R107, PR, RZ, 0x1 ;  /* 0x00000001ff6b7803 */ /* 0x000fe40000000000 */
[-C--:B------:R-:W-:Y:S02]  /*2780*/  @P4 MOV R27, R103.reuse ;  /* 0x00000067001b4202 */ /* 0x080fe40000000f00 */
[----:B------:R-:W-:Y:S02]  /*2790*/  P2R R106, PR, RZ, 0x2 ;  /* 0x00000002ff6a7803 */ /* 0x000fe40000000000 */
[----:B------:R-:W-:Y:S02]  /*27a0*/  P2R R108, PR, RZ, 0x8 ;  /* 0x00000008ff6c7803 */ /* 0x000fe40000000000 */
[-C--:B------:R-:W-:Y:S02]  /*27b0*/  @P3 MOV R26, R103.reuse ;  /* 0x00000067001a3202 */ /* 0x080fe40000000f00 */
[----:B------:R-:W-:-:S02]  /*27c0*/  @P0 MOV R23, R103 ;  /* 0x0000006700170202 */ /* 0x000fc40000000f00 */
        /* <DEDUP_REMOVED lines=9> */
[C---:B------:R-:W-:Y:S01]  /*2860*/  ISETP.EQ.AND P1, PT, R100.reuse, -0x14, PT ;  /* 0xffffffec6400780c */ /* 0x040fe20003f22270 */
[----:B------:R-:W-:Y:S01]  /*2870*/  @P2 IMAD.MOV.U32 R102, RZ, RZ, R26 ;  /* 0x000000ffff662224 */ /* 0x000fe200078e001a */
[C---:B------:R-:W-:Y:S01]  /*2880*/  ISETP.EQ.AND P2, PT, R100.reuse, RZ, PT ;  /* 0x000000ff6400720c */ /* 0x040fe20003f42270 */
[----:B------:R-:W-:Y:S01]  /*2890*/  @P3 IMAD.MOV.U32 R102, RZ, RZ, R27 ;  /* 0x000000ffff663224 */ /* 0x000fe200078e001b */
[C---:B------:R-:W-:Y:S01]  /*28a0*/  ISETP.EQ.AND P3, PT, R100.reuse, -0xc, PT ;  /* 0xfffffff46400780c */ /* 0x040fe20003f62270 */
[----:B------:R-:W-:Y:S01]  /*28b0*/  @P4 IMAD.MOV.U32 R102, RZ, RZ, R28 ;  /* 0x000000ffff664224 */ /* 0x000fe200078e001c */
[----:B------:R-:W-:Y:S01]  /*28c0*/  ISETP.EQ.AND P4, PT, R100, -0x10, PT ;  /* 0xfffffff06400780c */ /* 0x000fe20003f82270 */
[----:B------:R-:W-:Y:S01]  /*28d0*/  @P5 IMAD.MOV.U32 R102, RZ, RZ, R29 ;  /* 0x000000ffff665224 */ /* 0x000fe200078e001d */
[----:B------:R-:W-:Y:S01]  /*28e0*/  @P6 MOV R102, R30 ;  /* 0x0000001e00666202 */ /* 0x000fe20000000f00 */
[----:B------:R-:W-:-:S04]  /*28f0*/  @P0 IMAD.MOV.U32 R102, RZ, RZ, R31 ;  /* 0x000000ffff660224 */ /* 0x000fc800078e001f */
        /* <DEDUP_REMOVED lines=20> */
[----:B------:R-:W-:Y:S02]  /*2a40*/  ISETP.EQ.AND P0, PT, R100, -0x18, PT ;  /* 0xffffffe86400780c */ /* 0x000fe40003f02270 */
[-C--:B------:R-:W-:Y:S02]  /*2a50*/  @P4 MOV R0, R102.reuse ;  /* 0x0000006600004202 */ /* 0x080fe40000000f00 */
[-C--:B------:R-:W-:Y:S02]  /*2a60*/  @P3 MOV R20, R102.reuse ;  /* 0x0000006600143202 */ /* 0x080fe40000000f00 */
[-C--:B------:R-:W-:Y:S02]  /*2a70*/  @P2 MOV R23, R102.reuse ;  /* 0x0000006600172202 */ /* 0x080fe40000000f00 */
[----:B------:R-:W-:-:S02]  /*2a80*/  @P5 MOV R29, R102 ;  /* 0x00000066001d5202 */ /* 0x000fc40000000f00 */
[----:B------:R-:W-:-:S03]  /*2a90*/  @P6 MOV R30, R102 ;  /* 0x00000066001e6202 */ /* 0x000fc60000000f00 */
[----:B------:R-:W-:Y:S01]  /*2aa0*/  @P0 IMAD.MOV.U32 R110, RZ, RZ, R34 ;  /* 0x000000ffff6e0224 */ /* 0x000fe200078e0022 */
[C---:B------:R-:W-:Y:S01]  /*2ab0*/  ISETP.EQ.AND P0, PT, R100.reuse, -0x8, PT ;  /* 0xfffffff86400780c */ /* 0x040fe20003f02270 */
[----:B------:R-:W-:Y:S01]  /*2ac0*/  @P1 IMAD.MOV.U32 R110, RZ, RZ, R0 ;  /* 0x000000ffff6e1224 */ /* 0x000fe200078e0000 */
[----:B------:R-:W-:Y:S01]  /*2ad0*/  ISETP.EQ.AND P1, PT, R100, -0x4, PT ;  /* 0xfffffffc6400780c */ /* 0x000fe20003f22270 */
[----:B------:R-:W-:Y:S01]  /*2ae0*/  @P4 IMAD.MOV.U32 R110, RZ, RZ, R20 ;  /* 0x000000ffff6e4224 */ /* 0x000fe200078e0014 */
[----:B------:R-:W-:-:S09]  /*2af0*/  ISETP.NE.AND P4, PT, R104, RZ, PT ;  /* 0x000000ff6800720c */ /* 0x000fd20003f85270 */
[-C--:B------:R-:W-:Y:S02]  /*2b00*/  @P0 MOV R21, R102.reuse ;  /* 0x0000006600150202 */ /* 0x080fe40000000f00 */
[-C--:B------:R-:W-:Y:S02]  /*2b10*/  @P1 MOV R22, R102.reuse ;  /* 0x0000006600161202 */ /* 0x080fe40000000f00 */
[----:B------:R-:W-:Y:S01]  /*2b20*/  @P4 MOV R28, R102 ;  /* 0x00000066001c4202 */ /* 0x000fe20000000f00 */
[----:B------:R-:W-:Y:S01]  /*2b30*/  @P3 IMAD.MOV.U32 R110, RZ, RZ, R21 ;  /* 0x000000ffff6e3224 */ /* 0x000fe200078e0015 */
[----:B------:R-:W-:Y:S01]  /*2b40*/  ISETP.NE.AND P3, PT, R108, RZ, PT ;  /* 0x000000ff6c00720c */ /* 0x000fe20003f65270 */
[----:B------:R-:W-:Y:S01]  /*2b50*/  @P0 IMAD.MOV.U32 R110, RZ, RZ, R22 ;  /* 0x000000ffff6e0224 */ /* 0x000fe200078e0016 */
[----:B------:R-:W-:Y:S01]  /*2b60*/  ISETP.NE.AND P0, PT, R107, RZ, PT ;  /* 0x000000ff6b00720c */ /* 0x000fe20003f05270 */
[----:B------:R-:W-:Y:S01]  /*2b70*/  @P1 IMAD.MOV.U32 R110, RZ, RZ, R23 ;  /* 0x000000ffff6e1224 */ /* 0x000fe200078e0017 */
[----:B------:R-:W-:-:S02]  /*2b80*/  ISETP.NE.AND P1, PT, R106, RZ, PT ;  /* 0x000000ff6a00720c */ /* 0x000fc40003f25270 */
[----:B------:R-:W-:Y:S02]  /*2b90*/  P2R R107, PR, RZ, 0x1 ;  /* 0x00000001ff6b7803 */ /* 0x000fe40000000000 */
[----:B------:R-:W-:Y:S02]  /*2ba0*/  P2R R106, PR, RZ, 0x2 ;  /* 0x00000002ff6a7803 */ /* 0x000fe40000000000 */
[----:B------:R-:W-:-:S03]  /*2bb0*/  P2R R104, PR, RZ, 0x8 ;  /* 0x00000008ff687803 */ /* 0x000fc60000000000 */
[-C--:B------:R-:W-:Y:S02]  /*2bc0*/  @P3 MOV R27, R102.reuse ;  /* 0x00000066001b3202 */ /* 0x080fe40000000f00 */
[-C--:B------:R-:W-:Y:S02]  /*2bd0*/  @P0 MOV R24, R102.reuse ;  /* 0x0000006600180202 */ /* 0x080fe40000000f00 */
[----:B------:R-:W-:-:S03]  /*2be0*/  @P1 MOV R25, R102 ;  /* 0x0000006600191202 */ /* 0x000fc60000000f00 */
[----:B------:R-:W-:Y:S01]  /*2bf0*/  @P2 IMAD.MOV.U32 R110, RZ, RZ, R24 ;  /* 0x000000ffff6e2224 */ /* 0x000fe200078e0018 */
[----:B------:R-:W-:Y:S01]  /*2c00*/  ISETP.NE.AND P2, PT, R105, RZ, PT ;  /* 0x000000ff6900720c */ /* 0x000fe20003f45270 */
[----:B------:R-:W-:Y:S01]  /*2c10*/  @P0 IMAD.MOV.U32 R110, RZ, RZ, R25 ;  /* 0x000000ffff6e0224 */ /* 0x000fe200078e0019 */
[----:B------:R-:W-:Y:S02]  /*2c20*/  ISETP.EQ.AND P0, PT, R100, -0x10, PT ;  /* 0xfffffff06400780c */ /* 0x000fe40003f02270 */
[----:B------:R-:W-:-:S09]  /*2c30*/  P2R R105, PR, RZ, 0x4 ;  /* 0x00000004ff697803 */ /* 0x000fd20000000000 */
[----:B------:R-:W-:-:S05]  /*2c40*/  @P2 MOV R26, R102 ;  /* 0x00000066001a2202 */ /* 0x000fca0000000f00 */
[----:B------:R-:W-:Y:S01]  /*2c50*/  @P1 IMAD.MOV.U32 R110, RZ, RZ, R26 ;  /* 0x000000ffff6e1224 */ /* 0x000fe200078e001a */
[C---:B------:R-:W-:Y:S01]  /*2c60*/  ISETP.EQ.AND P1, PT, R100.reuse, -0x14, PT ;  /* 0xffffffec6400780c */ /* 0x040fe20003f22270 */
        /* <DEDUP_REMOVED lines=26> */
[-C--:B------:R-:W-:Y:S01]  /*2e10*/  @P2 MOV R34, R3.reuse ;  /* 0x0000000300222202 */ /* 0x080fe20000000f00 */
[--C-:B------:R-:W-:Y:S01]  /*2e20*/  @P3 IMAD.MOV.U32 R21, RZ, RZ, R3.reuse ;  /* 0x000000ffff153224 */ /* 0x100fe200078e0003 */
[----:B------:R-:W-:Y:S01]  /*2e30*/  @P0 MOV R20, R3 ;  /* 0x0000000300140202 */ /* 0x000fe20000000f00 */
[--C-:B------:R-:W-:Y:S01]  /*2e40*/  @P4 IMAD.MOV.U32 R29, RZ, RZ, R3.reuse ;  /* 0x000000ffff1d4224 */ /* 0x100fe200078e0003 */
[C---:B------:R-:W-:Y:S01]  /*2e50*/  ISETP.EQ.AND P2, PT, R100.reuse, -0x8, PT ;  /* 0xfffffff86400780c */ /* 0x040fe20003f42270 */
[----:B------:R-:W-:Y:S01]  /*2e60*/  @P6 IMAD.MOV.U32 R31, RZ, RZ, R3 ;  /* 0x000000ffff1f6224 */ /* 0x000fe200078e0003 */
[C---:B------:R-:W-:Y:S02]  /*2e70*/  ISETP.EQ.AND P1, PT, R100.reuse, -0x4, PT ;  /* 0xfffffffc6400780c */ /* 0x040fe40003f22270 */
[----:B------:R-:W-:Y:S02]  /*2e80*/  ISETP.EQ.AND P0, PT, R100, RZ, PT ;  /* 0x000000ff6400720c */ /* 0x000fe40003f02270 */
[----:B------:R-:W-:-:S02]  /*2e90*/  ISETP.NE.AND P3, PT, R104, RZ, PT ;  /* 0x000000ff6800720c */ /* 0x000fc40003f65270 */
[----:B------:R-:W-:-:S05]  /*2ea0*/  @P5 MOV R30, R3 ;  /* 0x00000003001e5202 */ /* 0x000fca0000000f00 */
[-C--:B------:R-:W-:Y:S02]  /*2eb0*/  @P2 MOV R22, R3.reuse ;  /* 0x0000000300162202 */ /* 0x080fe40000000f00 */
[----:B------:R-:W-:Y:S01]  /*2ec0*/  @P1 IMAD.MOV.U32 R23, RZ, RZ, R3 ;  /* 0x000000ffff171224 */ /* 0x000fe200078e0003 */
[----:B------:R-:W-:Y:S02]  /*2ed0*/  ISETP.NE.AND P2, PT, R105, RZ, PT ;  /* 0x000000ff6900720c */ /* 0x000fe40003f45270 */
[-C--:B------:R-:W-:Y:S02]  /*2ee0*/  @P0 MOV R24, R3.reuse ;  /* 0x0000000300180202 */ /* 0x080fe40000000f00 */
[----:B------:R-:W-:Y:S02]  /*2ef0*/  ISETP.NE.AND P1, PT, R106, RZ, PT ;  /* 0x000000ff6a00720c */ /* 0x000fe40003f25270 */
[----:B------:R-:W-:Y:S02]  /*2f00*/  ISETP.NE.AND P0, PT, R107, RZ, PT ;  /* 0x000000ff6b00720c */ /* 0x000fe40003f05270 */
[----:B------:R-:W-:-:S05]  /*2f10*/  @P3 MOV R28, R3 ;  /* 0x00000003001c3202 */ /* 0x000fca0000000f00 */
[----:B------:R-:W-:-:S04]  /*2f20*/  @P2 IMAD.MOV.U32 R27, RZ, RZ, R3 ;  /* 0x000000ffff1b2224 */ /* 0x000fc800078e0003 */
[----:B------:R-:W-:Y:S02]  /*2f30*/  @P1 MOV R26, R3 ;  /* 0x00000003001a1202 */ /* 0x000fe40000000f00 */
[----:B------:R-:W-:Y:S02]  /*2f40*/  @P0 IMAD.MOV.U32 R25, RZ, RZ, R3 ;  /* 0x000000ffff190224 */ /* 0x000fe400078e0003 */
[----:B------:R-:W-:Y:S01]  /*2f50*/  HFMA2 R3, -RZ, RZ, 0, 5.9604644775390625e-08 ;  /* 0x00000001ff037431 */ /* 0x000fe200000001ff */
[----:B------:R-:W-:Y:S06]  /*2f60*/  BRA.U UP1, `(.L_x_4) ;  /* 0xffffffe101c47547 */ /* 0x000fec000b83ffff */
[----:B------:R-:W-:-:S05]  /*2f70*/  VIADD R44, R44, 0x1 ;  /* 0x000000012c2c7836 */ /* 0x000fca0000000000 */
[----:B------:R-:W-:-:S13]  /*2f80*/  ISETP.NE.AND P0, PT, R44, 0x80, PT ;  /* 0x000000802c00780c */ /* 0x000fda0003f05270 */
[----:B------:R-:W-:Y:S05]  /*2f90*/  @P0 BRA `(.L_x_5) ;  /* 0xffffffd800940947 */ /* 0x000fea000383ffff */
[----:B------:R-:W0:Y:S01]  /*2fa0*/  S2R R6, SR_TID.X ;  /* 0x0000000000067919 */ /* 0x000e220000002100 */
[----:B------:R-:W1:Y:S01]  /*2fb0*/  LDC.64 R2, c[0x0][0x398] ;  /* 0x0000e600ff027b82 */ /* 0x000e620000000a00 */
[----:B0-----:R-:W-:-:S04]  /*2fc0*/  SHF.R.U32.HI R4, RZ, 0x1, R6 ;  /* 0x00000001ff047819 */ /* 0x001fc80000011606 */
[----:B------:R-:W-:-:S04]  /*2fd0*/  LOP3.LUT R4, R4, 0x7e, RZ, 0xc0, !PT ;  /* 0x0000007e04047812 */ /* 0x000fc800078ec0ff */
[----:B------:R-:W-:-:S05]  /*2fe0*/  LEA R5, R33, R4, 0x7 ;  /* 0x0000000421057211 */ /* 0x000fca00078e38ff */
[----:B-1----:R-:W-:Y:S02]  /*2ff0*/  IMAD.WIDE.U32 R2, R5, 0x4, R2 ;  /* 0x0000000405027825 */ /* 0x002fe400078e0002 */
[----:B------:R-:W0:Y:S03]  /*3000*/  LDC.64 R4, c[0x0][0x390] ;  /* 0x0000e400ff047b82 */ /* 0x000e260000000a00 */
[----:B------:R-:W2:Y:S04]  /*3010*/  LDG.E.CONSTANT R9, desc[UR8][R2.64] ;  /* 0x0000000802097981 */ /* 0x000ea8000c1e9900 */
[----:B------:R1:W3:Y:S01]  /*3020*/  LDG.E.CONSTANT R8, desc[UR8][R2.64+0x4] ;  /* 0x0000040802087981 */ /* 0x0002e2000c1e9900 */
[----:B------:R-:W-:Y:S01]  /*3030*/  IMAD R33, R33, 0x40, R46 ;  /* 0x0000004021217824 */ /* 0x000fe200078e022e */
[----:B------:R-:W-:-:S03]  /*3040*/  LOP3.LUT R6, R6, 0x3, RZ, 0xc0, !PT ;  /* 0x0000000306067812 */ /* 0x000fc600078ec0ff */
[----:B------:R-:W-:-:S05]  /*3050*/  IMAD R33, R33, 0xe, R32 ;  /* 0x0000000e21217824 */ /* 0x000fca00078e0220 */
[----:B------:R-:W-:-:S05]  /*3060*/  LEA R6, R33, R6, 0x2 ;  /* 0x0000000621067211 */ /* 0x000fca00078e10ff */
[----:B------:R-:W-:-:S04]  /*3070*/  IMAD R7, R6, 0x7, RZ ;  /* 0x0000000706077824 */ /* 0x000fc800078e02ff */
[----:B0-----:R-:W-:-:S04]  /*3080*/  IMAD.WIDE.U32 R4, R7, 0x4, R4 ;  /* 0x0000000407047825 */ /* 0x001fc800078e0004 */
[C---:B--2---:R-:W-:Y:S01]  /*3090*/  FADD R34, R9.reuse, R34 ;  /* 0x0000002209227221 */ /* 0x044fe20000000000 */
[C---:B------:R-:W-:Y:S01]  /*30a0*/  FADD R0, R9.reuse, R0 ;  /* 0x0000000009007221 */ /* 0x040fe20000000000 */
[C---:B------:R-:W-:Y:S01]  /*30b0*/  FADD R20, R9.reuse, R20 ;  /* 0x0000001409147221 */ /* 0x040fe20000000000 */
[C---:B------:R-:W-:Y:S01]  /*30c0*/  FADD R22, R9.reuse, R22 ;  /* 0x0000001609167221 */ /* 0x040fe20000000000 */
[C---:B------:R-:W-:Y:S01]  /*30d0*/  FADD R21, R9.reuse, R21 ;  /* 0x0000001509157221 */ /* 0x040fe20000000000 */
[C---:B------:R-:W-:Y:S01]  /*30e0*/  FADD R23, R9.reuse, R23 ;  /* 0x0000001709177221 */ /* 0x040fe20000000000 */
[----:B------:R-:W-:Y:S01]  /*30f0*/  FADD R24, R9, R24 ;  /* 0x0000001809187221 */ /* 0x000fe20000000000 */
[----:B-1----:R-:W-:Y:S01]  /*3100*/  FMNMX R3, RZ, R34, !PT ;  /* 0x00000022ff037209 */ /* 0x002fe20007800000 */
[C---:B---3--:R-:W-:Y:S01]  /*3110*/  FADD R25, R8.reuse, R25 ;  /* 0x0000001908197221 */ /* 0x048fe20000000000 */
[----:B------:R-:W-:Y:S01]  /*3120*/  FMNMX R7, RZ, R0, !PT ;  /* 0x00000000ff077209 */ /* 0x000fe20007800000 */
[C---:B------:R-:W-:Y:S01]  /*3130*/  FADD R26, R8.reuse, R26 ;  /* 0x0000001a081a7221 */ /* 0x040fe20000000000 */
[----:B------:R-:W-:Y:S01]  /*3140*/  FMNMX R9, RZ, R20, !PT ;  /* 0x00000014ff097209 */ /* 0x000fe20007800000 */
[C---:B------:R-:W-:Y:S01]  /*3150*/  FADD R27, R8.reuse, R27 ;  /* 0x0000001b081b7221 */ /* 0x040fe20000000000 */
[----:B------:R-:W-:Y:S01]  /*3160*/  FMNMX R11, RZ, R22, !PT ;  /* 0x00000016ff0b7209 */ /* 0x000fe20007800000 */
[C---:B------:R-:W-:Y:S01]  /*3170*/  FADD R28, R8.reuse, R28 ;  /* 0x0000001c081c7221 */ /* 0x040fe20000000000 */
[C---:B------:R-:W-:Y:S01]  /*3180*/  FADD R29, R8.reuse, R29 ;  /* 0x0000001d081d7221 */ /* 0x040fe20000000000 */
[C---:B------:R-:W-:Y:S01]  /*3190*/  FADD R30, R8.reuse, R30 ;  /* 0x0000001e081e7221 */ /* 0x040fe20000000000 */
[----:B------:R-:W-:Y:S01]  /*31a0*/  FADD R8, R8, R31 ;  /* 0x0000001f08087221 */ /* 0x000fe20000000000 */
[----:B------:R0:W-:Y:S01]  /*31b0*/  STG.E desc[UR8][R4.64], R3 ;  /* 0x0000000304007986 */ /* 0x0001e2000c101908 */
[----:B------:R-:W-:-:S02]  /*31c0*/  FMNMX R21, RZ, R21, !PT ;  /* 0x00000015ff157209 */ /* 0x000fc40007800000 */
[----:B------:R-:W-:Y:S01]  /*31d0*/  FMNMX R23, RZ, R23, !PT ;  /* 0x00000017ff177209 */ /* 0x000fe20007800000 */
[----:B------:R1:W-:Y:S01]  /*31e0*/  STG.E desc[UR8][R4.64+0x4], R7 ;  /* 0x0000040704007986 */ /* 0x0003e2000c101908 */
[----:B------:R-:W-:Y:S02]  /*31f0*/  FMNMX R13, RZ, R24, !PT ;  /* 0x00000018ff0d7209 */ /* 0x000fe40007800000 */
[----:B------:R-:W-:Y:S01]  /*3200*/  FMNMX R25, RZ, R25, !PT ;  /* 0x00000019ff197209 */ /* 0x000fe20007800000 */
[----:B------:R2:W-:Y:S01]  /*3210*/  STG.E desc[UR8][R4.64+0x8], R9 ;  /* 0x0000080904007986 */ /* 0x0005e2000c101908 */
[----:B------:R-:W-:Y:S02]  /*3220*/  FMNMX R27, RZ, R27, !PT ;  /* 0x0000001bff1b7209 */ /* 0x000fe40007800000 */
[----:B------:R-:W-:Y:S01]  /*3230*/  FMNMX R29, RZ, R29, !PT ;  /* 0x0000001dff1d7209 */ /* 0x000fe20007800000 */
[----:B------:R3:W-:Y:S01]  /*3240*/  STG.E desc[UR8][R4.64+0x10], R11 ;  /* 0x0000100b04007986 */ /* 0x0007e2000c101908 */
[----:B0-----:R-:W-:-:S02]  /*3250*/  FMNMX R3, RZ, R26, !PT ;  /* 0x0000001aff037209 */ /* 0x001fc40007800000 */
[----:B-1----:R-:W-:Y:S01]  /*3260*/  FMNMX R7, RZ, R28, !PT ;  /* 0x0000001cff077209 */ /* 0x002fe20007800000 */
[----:B------:R-:W-:Y:S01]  /*3270*/  STG.E desc[UR8][R4.64+0xc], R21 ;  /* 0x00000c1504007986 */ /* 0x000fe2000c101908 */
[----:B--2---:R-:W-:-:S03]  /*3280*/  FMNMX R9, RZ, R30, !PT ;  /* 0x0000001eff097209 */ /* 0x004fc60007800000 */
[----:B------:R-:W-:Y:S01]  /*3290*/  STG.E desc[UR8][R4.64+0x14], R23 ;  /* 0x0000141704007986 */ /* 0x000fe2000c101908 */
[----:B---3--:R-:W-:-:S03]  /*32a0*/  FMNMX R11, RZ, R8, !PT ;  /* 0x00000008ff0b7209 */ /* 0x008fc60007800000 */
[----:B------:R-:W-:Y:S04]  /*32b0*/  STG.E desc[UR8][R4.64+0x18], R13 ;  /* 0x0000180d04007986 */ /* 0x000fe8000c101908 */
[----:B------:R-:W-:Y:S04]  /*32c0*/  STG.E desc[UR8][R4.64+0x310], R25 ;  /* 0x0003101904007986 */ /* 0x000fe8000c101908 */
[----:B------:R-:W-:Y:S04]  /*32d0*/  STG.E desc[UR8][R4.64+0x314], R3 ;  /* 0x0003140304007986 */ /* 0x000fe8000c101908 */
[----:B------:R-:W-:Y:S04]  /*32e0*/  STG.E desc[UR8][R4.64+0x318], R27 ;  /* 0x0003181b04007986 */ /* 0x000fe8000c101908 */
[----:B------:R-:W-:Y:S04]  /*32f0*/  STG.E desc[UR8][R4.64+0x31c], R7 ;  /* 0x00031c0704007986 */ /* 0x000fe8000c101908 */
[----:B------:R-:W-:Y:S04]  /*3300*/  STG.E desc[UR8][R4.64+0x320], R29 ;  /* 0x0003201d04007986 */ /* 0x000fe8000c101908 */
[----:B------:R-:W-:Y:S04]  /*3310*/  STG.E desc[UR8][R4.64+0x324], R9 ;  /* 0x0003240904007986 */ /* 0x000fe8000c101908 */
[----:B------:R-:W-:Y:S01]  /*3320*/  STG.E desc[UR8][R4.64+0x328], R11 ;  /* 0x0003280b04007986 */ /* 0x000fe2000c101908 */
[----:B------:R-:W-:Y:S05]  /*3330*/  EXIT ;  /* 0x000000000000794d */ /* 0x000fea0003800000 */
.L_x_6:
[----:B------:R-:W-:-:S00]  /*3340*/  BRA `(.L_x_6) ;  /* 0xfffffffc00fc7947 */ /* 0x000fc0000383ffff */
[----:B------:R-:W-:-:S00]  /*3350*/  NOP ;  /* 0x0000000000007918 */ /* 0x000fc00000000000 */
        /* <DEDUP_REMOVED lines=10> */
.L_x_7:


//--------------------- .nv.shared.candidate2     --------------------------
	.section	.nv.shared.candidate2,"aw",@nobits
	.sectionflags	@""
	.align	4
.nv.shared.candidate2:
	.zero		10752


//--------------------- .nv.shared.reserved.0     --------------------------
	.section	.nv.shared.reserved.0,"aw",@nobits
	.weak		__nv_reservedSMEM_offset_0_alias
	.size		__nv_reservedSMEM_offset_0_alias, 0, 64
	.other		__nv_reservedSMEM_offset_0_alias,@"STO_CUDA_RESERVED_SHARED STV_DEFAULT"
__nv_reservedSMEM_offset_0_alias:
	.zero		0
	.zero		64


//--------------------- .nv.constant0.candidate2  --------------------------
	.section	.nv.constant0.candidate2,"a",@progbits
	.sectionflags	@""
	.align	4
.nv.constant0.candidate2:
	.zero		928


//--------------------- SYMBOLS --------------------------

	.type		.nv.reservedSmem.offset0,@object
	.size		.nv.reservedSmem.offset0,0x4
	.type		.nv.reservedSmem.cap,@object
	.size		.nv.reservedSmem.cap,0x4
